//
// Generated by NVIDIA NVVM Compiler
//
// Compiler Build ID: CL-36424714
// Cuda compilation tools, release 13.0, V13.0.88
// Based on NVVM 20.0.0
//

.version 9.0
.target sm_100
.address_size 64

	// .globl	_Z12global_queueiPiS_S_S_iS_S_
.extern .shared .align 16 .b8 lmem[];

.visible .entry _Z12global_queueiPiS_S_S_iS_S_(
	.param .u32 _Z12global_queueiPiS_S_S_iS_S__param_0,
	.param .u64 .ptr .align 1 _Z12global_queueiPiS_S_S_iS_S__param_1,
	.param .u64 .ptr .align 1 _Z12global_queueiPiS_S_S_iS_S__param_2,
	.param .u64 .ptr .align 1 _Z12global_queueiPiS_S_S_iS_S__param_3,
	.param .u64 .ptr .align 1 _Z12global_queueiPiS_S_S_iS_S__param_4,
	.param .u32 _Z12global_queueiPiS_S_S_iS_S__param_5,
	.param .u64 .ptr .align 1 _Z12global_queueiPiS_S_S_iS_S__param_6,
	.param .u64 .ptr .align 1 _Z12global_queueiPiS_S_S_iS_S__param_7
)
{
	.reg .pred 	%p<17>;
	.reg .b32 	%r<48>;
	.reg .b64 	%rd<42>;

	ld.param.u64 	%rd12, [_Z12global_queueiPiS_S_S_iS_S__param_1];
	ld.param.u64 	%rd14, [_Z12global_queueiPiS_S_S_iS_S__param_2];
	ld.param.u64 	%rd13, [_Z12global_queueiPiS_S_S_iS_S__param_3];
	ld.param.u64 	%rd15, [_Z12global_queueiPiS_S_S_iS_S__param_4];
	ld.param.u32 	%r21, [_Z12global_queueiPiS_S_S_iS_S__param_5];
	ld.param.u64 	%rd16, [_Z12global_queueiPiS_S_S_iS_S__param_6];
	ld.param.u64 	%rd17, [_Z12global_queueiPiS_S_S_iS_S__param_7];
	cvta.to.global.u64 	%rd1, %rd16;
	cvta.to.global.u64 	%rd2, %rd17;
	cvta.to.global.u64 	%rd3, %rd15;
	cvta.to.global.u64 	%rd4, %rd14;
	mov.u32 	%r22, %ctaid.x;
	mov.u32 	%r23, %ntid.x;
	mov.u32 	%r24, %tid.x;
	mad.lo.s32 	%r1, %r22, %r23, %r24;
	setp.ge.s32 	%p1, %r1, %r21;
	@%p1 bra 	$L__BB0_23;
	cvta.to.global.u64 	%rd18, %rd13;
	cvta.to.global.u64 	%rd19, %rd12;
	mul.wide.s32 	%rd20, %r1, 4;
	add.s64 	%rd21, %rd18, %rd20;
	ld.global.u32 	%r25, [%rd21];
	mul.wide.s32 	%rd22, %r25, 4;
	add.s64 	%rd23, %rd19, %rd22;
	ld.global.u32 	%r2, [%rd23];
	ld.global.u32 	%r3, [%rd23+4];
	setp.ge.s32 	%p2, %r2, %r3;
	@%p2 bra 	$L__BB0_23;
	sub.s32 	%r26, %r3, %r2;
	and.b32  	%r4, %r26, 3;
	setp.eq.s32 	%p3, %r4, 0;
	mov.u32 	%r45, %r2;
	@%p3 bra 	$L__BB0_8;
	neg.s32 	%r43, %r4;
	mov.u32 	%r45, %r2;
$L__BB0_4:
	.pragma "nounroll";
	mul.wide.s32 	%rd24, %r45, 4;
	add.s64 	%rd25, %rd4, %rd24;
	ld.global.u32 	%r8, [%rd25];
	mul.wide.s32 	%rd26, %r8, 4;
	add.s64 	%rd5, %rd3, %rd26;
	ld.global.u32 	%r27, [%rd5];
	setp.ne.s32 	%p4, %r27, 0;
	@%p4 bra 	$L__BB0_7;
	atom.relaxed.global.cas.b32 	%r28, [%rd5], 0, 1;
	setp.ne.s32 	%p5, %r28, 0;
	@%p5 bra 	$L__BB0_7;
	atom.global.add.u32 	%r29, [%rd2], 1;
	mul.wide.s32 	%rd27, %r29, 4;
	add.s64 	%rd28, %rd1, %rd27;
	st.global.u32 	[%rd28], %r8;
$L__BB0_7:
	add.s32 	%r45, %r45, 1;
	add.s32 	%r43, %r43, 1;
	setp.ne.s32 	%p6, %r43, 0;
	@%p6 bra 	$L__BB0_4;
$L__BB0_8:
	sub.s32 	%r30, %r2, %r3;
	setp.gt.u32 	%p7, %r30, -4;
	@%p7 bra 	$L__BB0_23;
	sub.s32 	%r46, %r45, %r3;
	add.s64 	%rd6, %rd4, 8;
$L__BB0_10:
	mul.wide.s32 	%rd29, %r45, 4;
	add.s64 	%rd7, %rd6, %rd29;
	ld.global.u32 	%r15, [%rd7+-8];
	mul.wide.s32 	%rd30, %r15, 4;
	add.s64 	%rd8, %rd3, %rd30;
	ld.global.u32 	%r31, [%rd8];
	setp.ne.s32 	%p8, %r31, 0;
	@%p8 bra 	$L__BB0_13;
	atom.relaxed.global.cas.b32 	%r32, [%rd8], 0, 1;
	setp.ne.s32 	%p9, %r32, 0;
	@%p9 bra 	$L__BB0_13;
	atom.global.add.u32 	%r33, [%rd2], 1;
	mul.wide.s32 	%rd31, %r33, 4;
	add.s64 	%rd32, %rd1, %rd31;
	st.global.u32 	[%rd32], %r15;
$L__BB0_13:
	ld.global.u32 	%r16, [%rd7+-4];
	mul.wide.s32 	%rd33, %r16, 4;
	add.s64 	%rd9, %rd3, %rd33;
	ld.global.u32 	%r34, [%rd9];
	setp.ne.s32 	%p10, %r34, 0;
	@%p10 bra 	$L__BB0_16;
	atom.relaxed.global.cas.b32 	%r35, [%rd9], 0, 1;
	setp.ne.s32 	%p11, %r35, 0;
	@%p11 bra 	$L__BB0_16;
	atom.global.add.u32 	%r36, [%rd2], 1;
	mul.wide.s32 	%rd34, %r36, 4;
	add.s64 	%rd35, %rd1, %rd34;
	st.global.u32 	[%rd35], %r16;
$L__BB0_16:
	ld.global.u32 	%r17, [%rd7];
	mul.wide.s32 	%rd36, %r17, 4;
	add.s64 	%rd10, %rd3, %rd36;
	ld.global.u32 	%r37, [%rd10];
	setp.ne.s32 	%p12, %r37, 0;
	@%p12 bra 	$L__BB0_19;
	atom.relaxed.global.cas.b32 	%r38, [%rd10], 0, 1;
	setp.ne.s32 	%p13, %r38, 0;
	@%p13 bra 	$L__BB0_19;
	atom.global.add.u32 	%r39, [%rd2], 1;
	mul.wide.s32 	%rd37, %r39, 4;
	add.s64 	%rd38, %rd1, %rd37;
	st.global.u32 	[%rd38], %r17;
$L__BB0_19:
	ld.global.u32 	%r18, [%rd7+4];
	mul.wide.s32 	%rd39, %r18, 4;
	add.s64 	%rd11, %rd3, %rd39;
	ld.global.u32 	%r40, [%rd11];
	setp.ne.s32 	%p14, %r40, 0;
	@%p14 bra 	$L__BB0_22;
	atom.relaxed.global.cas.b32 	%r41, [%rd11], 0, 1;
	setp.ne.s32 	%p15, %r41, 0;
	@%p15 bra 	$L__BB0_22;
	atom.global.add.u32 	%r42, [%rd2], 1;
	mul.wide.s32 	%rd40, %r42, 4;
	add.s64 	%rd41, %rd1, %rd40;
	st.global.u32 	[%rd41], %r18;
$L__BB0_22:
	add.s32 	%r45, %r45, 4;
	add.s32 	%r46, %r46, 4;
	setp.ne.s32 	%p16, %r46, 0;
	@%p16 bra 	$L__BB0_10;
$L__BB0_23:
	ret;

}
	// .globl	_Z11block_queueiPiS_S_S_iS_S_
.visible .entry _Z11block_queueiPiS_S_S_iS_S_(
	.param .u32 _Z11block_queueiPiS_S_S_iS_S__param_0,
	.param .u64 .ptr .align 1 _Z11block_queueiPiS_S_S_iS_S__param_1,
	.param .u64 .ptr .align 1 _Z11block_queueiPiS_S_S_iS_S__param_2,
	.param .u64 .ptr .align 1 _Z11block_queueiPiS_S_S_iS_S__param_3,
	.param .u64 .ptr .align 1 _Z11block_queueiPiS_S_S_iS_S__param_4,
	.param .u32 _Z11block_queueiPiS_S_S_iS_S__param_5,
	.param .u64 .ptr .align 1 _Z11block_queueiPiS_S_S_iS_S__param_6,
	.param .u64 .ptr .align 1 _Z11block_queueiPiS_S_S_iS_S__param_7
)
{
	.local .align 16 .b8 	__local_depot1[512];
	.reg .b64 	%SP;
	.reg .b64 	%SPL;
	.reg .pred 	%p<64>;
	.reg .b32 	%r<284>;
	.reg .b64 	%rd<102>;

	mov.u64 	%SPL, __local_depot1;
	ld.param.u64 	%rd31, [_Z11block_queueiPiS_S_S_iS_S__param_1];
	ld.param.u64 	%rd33, [_Z11block_queueiPiS_S_S_iS_S__param_2];
	ld.param.u64 	%rd32, [_Z11block_queueiPiS_S_S_iS_S__param_3];
	ld.param.u64 	%rd34, [_Z11block_queueiPiS_S_S_iS_S__param_4];
	ld.param.u32 	%r120, [_Z11block_queueiPiS_S_S_iS_S__param_5];
	ld.param.u64 	%rd35, [_Z11block_queueiPiS_S_S_iS_S__param_6];
	ld.param.u64 	%rd36, [_Z11block_queueiPiS_S_S_iS_S__param_7];
	cvta.to.global.u64 	%rd1, %rd34;
	cvta.to.global.u64 	%rd2, %rd33;
	cvta.to.global.u64 	%rd3, %rd35;
	cvta.to.global.u64 	%rd4, %rd36;
	add.u64 	%rd5, %SPL, 0;
	mov.u32 	%r1, %tid.x;
	setp.ne.s32 	%p1, %r1, 0;
	@%p1 bra 	$L__BB1_2;
	mov.b32 	%r121, 0;
	st.shared.u32 	[lmem], %r121;
$L__BB1_2:
	bar.sync 	0;
	mov.u32 	%r123, %ctaid.x;
	mov.u32 	%r2, %ntid.x;
	mad.lo.s32 	%r3, %r123, %r2, %r1;
	setp.ge.s32 	%p2, %r3, %r120;
	mov.b32 	%r248, 0;
	@%p2 bra 	$L__BB1_50;
	cvta.to.global.u64 	%rd38, %rd32;
	mul.wide.s32 	%rd39, %r3, 4;
	add.s64 	%rd40, %rd38, %rd39;
	ld.global.u32 	%r125, [%rd40];
	cvta.to.global.u64 	%rd41, %rd31;
	mul.wide.s32 	%rd42, %r125, 4;
	add.s64 	%rd43, %rd41, %rd42;
	ld.global.u32 	%r253, [%rd43];
	ld.global.u32 	%r5, [%rd43+4];
	setp.ge.s32 	%p3, %r253, %r5;
	@%p3 bra 	$L__BB1_50;
	sub.s32 	%r6, %r5, %r253;
	and.b32  	%r7, %r6, 3;
	sub.s32 	%r128, %r253, %r5;
	setp.gt.u32 	%p4, %r128, -4;
	mov.b32 	%r248, 0;
	@%p4 bra 	$L__BB1_39;
	add.s64 	%rd6, %rd2, 8;
	and.b32  	%r130, %r6, -4;
	neg.s32 	%r245, %r130;
	mov.b32 	%r248, 0;
$L__BB1_6:
	mul.wide.s32 	%rd44, %r253, 4;
	add.s64 	%rd7, %rd6, %rd44;
	ld.global.u32 	%r12, [%rd7+-8];
	mul.wide.s32 	%rd45, %r12, 4;
	add.s64 	%rd8, %rd1, %rd45;
	ld.global.u32 	%r131, [%rd8];
	setp.ne.s32 	%p5, %r131, 0;
	@%p5 bra 	$L__BB1_14;
	atom.relaxed.global.cas.b32 	%r132, [%rd8], 0, 1;
	setp.ne.s32 	%p6, %r132, 0;
	@%p6 bra 	$L__BB1_14;
	setp.gt.s32 	%p7, %r248, 127;
	@%p7 bra 	$L__BB1_10;
	add.s32 	%r13, %r248, 1;
	mul.wide.s32 	%rd48, %r248, 4;
	add.s64 	%rd49, %rd5, %rd48;
	st.local.u32 	[%rd49], %r12;
	mov.u32 	%r248, %r13;
	bra.uni 	$L__BB1_14;
$L__BB1_10:
	ld.shared.u32 	%r133, [lmem];
	setp.gt.s32 	%p8, %r133, 255;
	@%p8 bra 	$L__BB1_13;
	mov.u32 	%r134, lmem;
	atom.shared.cta.add.u32 	%r14, [%r134], 1;
	setp.gt.s32 	%p9, %r14, 255;
	@%p9 bra 	$L__BB1_13;
	shl.b32 	%r136, %r14, 2;
	add.s32 	%r138, %r134, %r136;
	st.shared.u32 	[%r138+4], %r12;
	bra.uni 	$L__BB1_14;
$L__BB1_13:
	atom.global.add.u32 	%r135, [%rd4], 1;
	mul.wide.s32 	%rd46, %r135, 4;
	add.s64 	%rd47, %rd3, %rd46;
	st.global.u32 	[%rd47], %r12;
$L__BB1_14:
	ld.global.u32 	%r16, [%rd7+-4];
	mul.wide.s32 	%rd50, %r16, 4;
	add.s64 	%rd9, %rd1, %rd50;
	ld.global.u32 	%r139, [%rd9];
	setp.ne.s32 	%p10, %r139, 0;
	@%p10 bra 	$L__BB1_22;
	atom.relaxed.global.cas.b32 	%r140, [%rd9], 0, 1;
	setp.ne.s32 	%p11, %r140, 0;
	@%p11 bra 	$L__BB1_22;
	setp.lt.s32 	%p12, %r248, 128;
	@%p12 bra 	$L__BB1_21;
	ld.shared.u32 	%r141, [lmem];
	setp.gt.s32 	%p13, %r141, 255;
	@%p13 bra 	$L__BB1_19;
	mov.u32 	%r142, lmem;
	atom.shared.cta.add.u32 	%r17, [%r142], 1;
	setp.lt.s32 	%p14, %r17, 256;
	@%p14 bra 	$L__BB1_20;
$L__BB1_19:
	atom.global.add.u32 	%r143, [%rd4], 1;
	mul.wide.s32 	%rd51, %r143, 4;
	add.s64 	%rd52, %rd3, %rd51;
	st.global.u32 	[%rd52], %r16;
	bra.uni 	$L__BB1_22;
$L__BB1_20:
	shl.b32 	%r144, %r17, 2;
	add.s32 	%r146, %r142, %r144;
	st.shared.u32 	[%r146+4], %r16;
	bra.uni 	$L__BB1_22;
$L__BB1_21:
	add.s32 	%r18, %r248, 1;
	mul.wide.s32 	%rd53, %r248, 4;
	add.s64 	%rd54, %rd5, %rd53;
	st.local.u32 	[%rd54], %r16;
	mov.u32 	%r248, %r18;
$L__BB1_22:
	ld.global.u32 	%r20, [%rd7];
	mul.wide.s32 	%rd55, %r20, 4;
	add.s64 	%rd10, %rd1, %rd55;
	ld.global.u32 	%r147, [%rd10];
	setp.ne.s32 	%p15, %r147, 0;
	@%p15 bra 	$L__BB1_30;
	atom.relaxed.global.cas.b32 	%r148, [%rd10], 0, 1;
	setp.ne.s32 	%p16, %r148, 0;
	@%p16 bra 	$L__BB1_30;
	setp.lt.s32 	%p17, %r248, 128;
	@%p17 bra 	$L__BB1_29;
	ld.shared.u32 	%r149, [lmem];
	setp.gt.s32 	%p18, %r149, 255;
	@%p18 bra 	$L__BB1_27;
	mov.u32 	%r150, lmem;
	atom.shared.cta.add.u32 	%r21, [%r150], 1;
	setp.lt.s32 	%p19, %r21, 256;
	@%p19 bra 	$L__BB1_28;
$L__BB1_27:
	atom.global.add.u32 	%r151, [%rd4], 1;
	mul.wide.s32 	%rd56, %r151, 4;
	add.s64 	%rd57, %rd3, %rd56;
	st.global.u32 	[%rd57], %r20;
	bra.uni 	$L__BB1_30;
$L__BB1_28:
	shl.b32 	%r152, %r21, 2;
	add.s32 	%r154, %r150, %r152;
	st.shared.u32 	[%r154+4], %r20;
	bra.uni 	$L__BB1_30;
$L__BB1_29:
	add.s32 	%r22, %r248, 1;
	mul.wide.s32 	%rd58, %r248, 4;
	add.s64 	%rd59, %rd5, %rd58;
	st.local.u32 	[%rd59], %r20;
	mov.u32 	%r248, %r22;
$L__BB1_30:
	ld.global.u32 	%r24, [%rd7+4];
	mul.wide.s32 	%rd60, %r24, 4;
	add.s64 	%rd11, %rd1, %rd60;
	ld.global.u32 	%r155, [%rd11];
	setp.ne.s32 	%p20, %r155, 0;
	@%p20 bra 	$L__BB1_38;
	atom.relaxed.global.cas.b32 	%r156, [%rd11], 0, 1;
	setp.ne.s32 	%p21, %r156, 0;
	@%p21 bra 	$L__BB1_38;
	setp.lt.s32 	%p22, %r248, 128;
	@%p22 bra 	$L__BB1_37;
	ld.shared.u32 	%r157, [lmem];
	setp.gt.s32 	%p23, %r157, 255;
	@%p23 bra 	$L__BB1_35;
	mov.u32 	%r158, lmem;
	atom.shared.cta.add.u32 	%r25, [%r158], 1;
	setp.lt.s32 	%p24, %r25, 256;
	@%p24 bra 	$L__BB1_36;
$L__BB1_35:
	atom.global.add.u32 	%r159, [%rd4], 1;
	mul.wide.s32 	%rd61, %r159, 4;
	add.s64 	%rd62, %rd3, %rd61;
	st.global.u32 	[%rd62], %r24;
	bra.uni 	$L__BB1_38;
$L__BB1_36:
	shl.b32 	%r160, %r25, 2;
	add.s32 	%r162, %r158, %r160;
	st.shared.u32 	[%r162+4], %r24;
	bra.uni 	$L__BB1_38;
$L__BB1_37:
	add.s32 	%r26, %r248, 1;
	mul.wide.s32 	%rd63, %r248, 4;
	add.s64 	%rd64, %rd5, %rd63;
	st.local.u32 	[%rd64], %r24;
	mov.u32 	%r248, %r26;
$L__BB1_38:
	add.s32 	%r253, %r253, 4;
	add.s32 	%r245, %r245, 4;
	setp.ne.s32 	%p25, %r245, 0;
	@%p25 bra 	$L__BB1_6;
$L__BB1_39:
	setp.eq.s32 	%p26, %r7, 0;
	@%p26 bra 	$L__BB1_50;
	neg.s32 	%r255, %r7;
$L__BB1_41:
	.pragma "nounroll";
	mul.wide.s32 	%rd65, %r253, 4;
	add.s64 	%rd66, %rd2, %rd65;
	ld.global.u32 	%r37, [%rd66];
	mul.wide.s32 	%rd67, %r37, 4;
	add.s64 	%rd12, %rd1, %rd67;
	ld.global.u32 	%r163, [%rd12];
	setp.ne.s32 	%p27, %r163, 0;
	@%p27 bra 	$L__BB1_49;
	atom.relaxed.global.cas.b32 	%r164, [%rd12], 0, 1;
	setp.ne.s32 	%p28, %r164, 0;
	@%p28 bra 	$L__BB1_49;
	setp.lt.s32 	%p29, %r248, 128;
	@%p29 bra 	$L__BB1_48;
	ld.shared.u32 	%r165, [lmem];
	setp.gt.s32 	%p30, %r165, 255;
	@%p30 bra 	$L__BB1_46;
	mov.u32 	%r166, lmem;
	atom.shared.cta.add.u32 	%r38, [%r166], 1;
	setp.lt.s32 	%p31, %r38, 256;
	@%p31 bra 	$L__BB1_47;
$L__BB1_46:
	atom.global.add.u32 	%r167, [%rd4], 1;
	mul.wide.s32 	%rd68, %r167, 4;
	add.s64 	%rd69, %rd3, %rd68;
	st.global.u32 	[%rd69], %r37;
	bra.uni 	$L__BB1_49;
$L__BB1_47:
	shl.b32 	%r168, %r38, 2;
	add.s32 	%r170, %r166, %r168;
	st.shared.u32 	[%r170+4], %r37;
	bra.uni 	$L__BB1_49;
$L__BB1_48:
	add.s32 	%r39, %r248, 1;
	mul.wide.s32 	%rd70, %r248, 4;
	add.s64 	%rd71, %rd5, %rd70;
	st.local.u32 	[%rd71], %r37;
	mov.u32 	%r248, %r39;
$L__BB1_49:
	add.s32 	%r253, %r253, 1;
	add.s32 	%r255, %r255, 1;
	setp.ne.s32 	%p32, %r255, 0;
	@%p32 bra 	$L__BB1_41;
$L__BB1_50:
	atom.global.add.u32 	%r44, [%rd4], %r248;
	setp.lt.s32 	%p33, %r248, 1;
	@%p33 bra 	$L__BB1_82;
	and.b32  	%r172, %r44, 3;
	setp.eq.s32 	%p34, %r172, 0;
	mov.b32 	%r46, 0;
	@%p34 bra 	$L__BB1_53;
	shr.s32 	%r173, %r44, 31;
	shr.u32 	%r174, %r173, 30;
	add.s32 	%r175, %r44, %r174;
	and.b32  	%r176, %r175, -4;
	sub.s32 	%r177, %r176, %r44;
	add.s32 	%r46, %r177, 4;
$L__BB1_53:
	setp.le.u32 	%p35, %r46, %r248;
	@%p35 bra 	$L__BB1_60;
	and.b32  	%r47, %r248, 3;
	setp.lt.u32 	%p53, %r248, 4;
	mov.b32 	%r274, 0;
	@%p53 bra 	$L__BB1_57;
	and.b32  	%r274, %r248, 2147483644;
	neg.s32 	%r262, %r274;
	add.s64 	%rd13, %rd3, 8;
	mov.u64 	%rd98, %rd5;
	mov.u32 	%r261, %r44;
$L__BB1_56:
	mul.wide.s32 	%rd89, %r261, 4;
	add.s64 	%rd90, %rd13, %rd89;
	ld.local.v4.u32 	{%r223, %r224, %r225, %r226}, [%rd98];
	st.global.u32 	[%rd90+-8], %r223;
	st.global.u32 	[%rd90+-4], %r224;
	st.global.u32 	[%rd90], %r225;
	st.global.u32 	[%rd90+4], %r226;
	add.s32 	%r262, %r262, 4;
	add.s32 	%r261, %r261, 4;
	add.s64 	%rd98, %rd98, 16;
	setp.eq.s32 	%p54, %r262, 0;
	@%p54 bra 	$L__BB1_57;
	bra.uni 	$L__BB1_56;
$L__BB1_57:
	setp.eq.s32 	%p55, %r47, 0;
	@%p55 bra 	$L__BB1_82;
	add.s32 	%r276, %r274, %r44;
	mul.wide.u32 	%rd91, %r274, 4;
	add.s64 	%rd101, %rd5, %rd91;
	neg.s32 	%r275, %r47;
$L__BB1_59:
	.pragma "nounroll";
	mul.wide.s32 	%rd92, %r276, 4;
	add.s64 	%rd93, %rd3, %rd92;
	ld.local.u32 	%r227, [%rd101];
	st.global.u32 	[%rd93], %r227;
	add.s32 	%r276, %r276, 1;
	add.s64 	%rd101, %rd101, 4;
	add.s32 	%r275, %r275, 1;
	setp.ne.s32 	%p56, %r275, 0;
	@%p56 bra 	$L__BB1_59;
	bra.uni 	$L__BB1_82;
$L__BB1_60:
	setp.eq.s32 	%p36, %r46, 0;
	@%p36 bra 	$L__BB1_68;
	add.s32 	%r178, %r248, -1;
	mul.wide.u32 	%rd72, %r178, 4;
	add.s64 	%rd73, %rd5, %rd72;
	ld.local.u32 	%r179, [%rd73];
	mul.wide.s32 	%rd74, %r44, 4;
	add.s64 	%rd16, %rd3, %rd74;
	st.global.u32 	[%rd16], %r179;
	setp.eq.s32 	%p37, %r46, 1;
	@%p37 bra 	$L__BB1_68;
	mul.wide.u32 	%rd75, %r248, 4;
	add.s64 	%rd17, %rd5, %rd75;
	ld.local.u32 	%r180, [%rd17+-8];
	st.global.u32 	[%rd16+4], %r180;
	setp.eq.s32 	%p38, %r46, 2;
	@%p38 bra 	$L__BB1_68;
	ld.local.u32 	%r181, [%rd17+-12];
	st.global.u32 	[%rd16+8], %r181;
	setp.eq.s32 	%p39, %r46, 3;
	@%p39 bra 	$L__BB1_68;
	ld.local.u32 	%r182, [%rd17+-16];
	st.global.u32 	[%rd16+12], %r182;
	setp.eq.s32 	%p40, %r46, 4;
	@%p40 bra 	$L__BB1_68;
	ld.local.u32 	%r183, [%rd17+-20];
	st.global.u32 	[%rd16+16], %r183;
	setp.eq.s32 	%p41, %r46, 5;
	@%p41 bra 	$L__BB1_68;
	ld.local.u32 	%r184, [%rd17+-24];
	st.global.u32 	[%rd16+20], %r184;
	setp.eq.s32 	%p42, %r46, 6;
	@%p42 bra 	$L__BB1_68;
	ld.local.u32 	%r185, [%rd17+-28];
	st.global.u32 	[%rd16+24], %r185;
$L__BB1_68:
	add.s32 	%r54, %r46, %r44;
	sub.s32 	%r55, %r248, %r46;
	shr.s32 	%r186, %r55, 31;
	shr.u32 	%r187, %r186, 30;
	add.s32 	%r188, %r55, %r187;
	shr.s32 	%r56, %r188, 2;
	setp.lt.s32 	%p43, %r55, 4;
	@%p43 bra 	$L__BB1_75;
	shr.s32 	%r190, %r54, 31;
	shr.u32 	%r191, %r190, 30;
	add.s32 	%r192, %r54, %r191;
	shr.s32 	%r57, %r192, 2;
	add.s32 	%r193, %r56, -1;
	and.b32  	%r58, %r56, 3;
	setp.lt.u32 	%p44, %r193, 3;
	mov.b32 	%r265, 0;
	@%p44 bra 	$L__BB1_72;
	and.b32  	%r265, %r56, 536870908;
	neg.s32 	%r264, %r265;
	add.s64 	%rd18, %rd3, 32;
	add.s64 	%rd99, %rd5, 32;
	mov.u32 	%r263, %r57;
$L__BB1_71:
	mul.wide.s32 	%rd76, %r263, 16;
	add.s64 	%rd77, %rd18, %rd76;
	ld.local.v4.u32 	{%r194, %r195, %r196, %r197}, [%rd99+-32];
	st.global.v4.u32 	[%rd77+-32], {%r194, %r195, %r196, %r197};
	ld.local.v4.u32 	{%r198, %r199, %r200, %r201}, [%rd99+-16];
	st.global.v4.u32 	[%rd77+-16], {%r198, %r199, %r200, %r201};
	ld.local.v4.u32 	{%r202, %r203, %r204, %r205}, [%rd99];
	st.global.v4.u32 	[%rd77], {%r202, %r203, %r204, %r205};
	ld.local.v4.u32 	{%r206, %r207, %r208, %r209}, [%rd99+16];
	st.global.v4.u32 	[%rd77+16], {%r206, %r207, %r208, %r209};
	add.s32 	%r264, %r264, 4;
	add.s32 	%r263, %r263, 4;
	add.s64 	%rd99, %rd99, 64;
	setp.ne.s32 	%p45, %r264, 0;
	@%p45 bra 	$L__BB1_71;
$L__BB1_72:
	setp.eq.s32 	%p46, %r58, 0;
	@%p46 bra 	$L__BB1_75;
	mul.wide.u32 	%rd78, %r265, 16;
	add.s64 	%rd100, %rd5, %rd78;
	add.s32 	%r267, %r265, %r57;
	neg.s32 	%r266, %r58;
$L__BB1_74:
	.pragma "nounroll";
	mul.wide.s32 	%rd79, %r267, 16;
	add.s64 	%rd80, %rd3, %rd79;
	ld.local.v4.u32 	{%r210, %r211, %r212, %r213}, [%rd100];
	st.global.v4.u32 	[%rd80], {%r210, %r211, %r212, %r213};
	add.s64 	%rd100, %rd100, 16;
	add.s32 	%r267, %r267, 1;
	add.s32 	%r266, %r266, 1;
	setp.ne.s32 	%p47, %r266, 0;
	@%p47 bra 	$L__BB1_74;
$L__BB1_75:
	shl.b32 	%r72, %r56, 2;
	setp.ge.s32 	%p48, %r72, %r55;
	@%p48 bra 	$L__BB1_82;
	and.b32  	%r73, %r55, 3;
	setp.eq.s32 	%p49, %r73, 0;
	mov.u32 	%r271, %r72;
	@%p49 bra 	$L__BB1_79;
	add.s32 	%r269, %r54, %r72;
	neg.s32 	%r268, %r73;
	mov.u32 	%r271, %r72;
$L__BB1_78:
	.pragma "nounroll";
	mul.wide.s32 	%rd81, %r269, 4;
	add.s64 	%rd82, %rd3, %rd81;
	mul.wide.s32 	%rd83, %r271, 4;
	add.s64 	%rd84, %rd5, %rd83;
	ld.local.u32 	%r214, [%rd84];
	st.global.u32 	[%rd82], %r214;
	add.s32 	%r271, %r271, 1;
	add.s32 	%r269, %r269, 1;
	add.s32 	%r268, %r268, 1;
	setp.ne.s32 	%p50, %r268, 0;
	@%p50 bra 	$L__BB1_78;
$L__BB1_79:
	sub.s32 	%r215, %r46, %r248;
	add.s32 	%r216, %r215, %r72;
	setp.gt.u32 	%p51, %r216, -4;
	@%p51 bra 	$L__BB1_82;
	add.s64 	%rd25, %rd5, 8;
	add.s64 	%rd26, %rd3, 8;
	add.s32 	%r217, %r271, %r46;
	add.s32 	%r272, %r217, %r44;
$L__BB1_81:
	mul.wide.s32 	%rd85, %r271, 4;
	add.s64 	%rd86, %rd25, %rd85;
	mul.wide.s32 	%rd87, %r272, 4;
	add.s64 	%rd88, %rd26, %rd87;
	ld.local.u32 	%r218, [%rd86+-8];
	st.global.u32 	[%rd88+-8], %r218;
	ld.local.u32 	%r219, [%rd86+-4];
	st.global.u32 	[%rd88+-4], %r219;
	ld.local.u32 	%r220, [%rd86];
	st.global.u32 	[%rd88], %r220;
	ld.local.u32 	%r221, [%rd86+4];
	st.global.u32 	[%rd88+4], %r221;
	add.s32 	%r271, %r271, 4;
	add.s32 	%r272, %r272, 4;
	setp.lt.s32 	%p52, %r271, %r55;
	@%p52 bra 	$L__BB1_81;
$L__BB1_82:
	bar.sync 	0;
	ld.shared.u32 	%r95, [lmem];
	setp.lt.s32 	%p57, %r95, 1;
	@%p57 bra 	$L__BB1_90;
	div.u32 	%r228, %r95, %r2;
	mul.lo.s32 	%r96, %r228, %r1;
	add.s32 	%r229, %r96, %r228;
	add.s32 	%r230, %r2, -1;
	setp.eq.s32 	%p58, %r1, %r230;
	selp.b32 	%r97, %r95, %r229, %p58;
	sub.s32 	%r98, %r97, %r96;
	atom.global.add.u32 	%r99, [%rd4], %r98;
	setp.lt.s32 	%p59, %r98, 1;
	@%p59 bra 	$L__BB1_90;
	and.b32  	%r100, %r98, 3;
	sub.s32 	%r232, %r96, %r97;
	setp.gt.u32 	%p60, %r232, -4;
	mov.b32 	%r280, 0;
	@%p60 bra 	$L__BB1_87;
	and.b32  	%r280, %r98, 2147483644;
	neg.s32 	%r279, %r280;
	shl.b32 	%r233, %r96, 2;
	mov.u32 	%r234, lmem;
	add.s32 	%r235, %r233, %r234;
	add.s32 	%r278, %r235, 8;
	add.s64 	%rd30, %rd3, 8;
	mov.u32 	%r277, %r99;
$L__BB1_86:
	mul.wide.s32 	%rd94, %r277, 4;
	add.s64 	%rd95, %rd30, %rd94;
	ld.shared.u32 	%r236, [%r278+-4];
	st.global.u32 	[%rd95+-8], %r236;
	ld.shared.u32 	%r237, [%r278];
	st.global.u32 	[%rd95+-4], %r237;
	ld.shared.u32 	%r238, [%r278+4];
	st.global.u32 	[%rd95], %r238;
	ld.shared.u32 	%r239, [%r278+8];
	st.global.u32 	[%rd95+4], %r239;
	add.s32 	%r279, %r279, 4;
	add.s32 	%r278, %r278, 16;
	add.s32 	%r277, %r277, 4;
	setp.ne.s32 	%p61, %r279, 0;
	@%p61 bra 	$L__BB1_86;
$L__BB1_87:
	setp.eq.s32 	%p62, %r100, 0;
	@%p62 bra 	$L__BB1_90;
	add.s32 	%r283, %r280, %r99;
	add.s32 	%r240, %r280, %r96;
	shl.b32 	%r241, %r240, 2;
	mov.u32 	%r242, lmem;
	add.s32 	%r243, %r241, %r242;
	add.s32 	%r282, %r243, 4;
	neg.s32 	%r281, %r100;
$L__BB1_89:
	.pragma "nounroll";
	mul.wide.s32 	%rd96, %r283, 4;
	add.s64 	%rd97, %rd3, %rd96;
	ld.shared.u32 	%r244, [%r282];
	st.global.u32 	[%rd97], %r244;
	add.s32 	%r283, %r283, 1;
	add.s32 	%r282, %r282, 4;
	add.s32 	%r281, %r281, 1;
	setp.ne.s32 	%p63, %r281, 0;
	@%p63 bra 	$L__BB1_89;
$L__BB1_90:
	ret;

}


// ===== COMPILED SASS (sm_100) =====

	.target	sm_100

	.elftype	@"ET_EXEC"


//--------------------- .note.nv.tkinfo           --------------------------
	.section	.note.nv.tkinfo,"",@"SHT_NOTE"
	.sectionflags	@"SHF_NOTE_NV_TKINFO"
	.tkinfo
        /*0018*/ 	.word	0x00000002
        /*0030*/ 	.string	""
        /*0030*/ 	.string	"ptxas"
        /*0030*/ 	.string	"Cuda compilation tools, release 13.0, V13.0.88"
        /*0030*/ 	.string	"Build cuda_13.0.r13.0/compiler.36424714_0"
        /*0030*/ 	.string	"-arch sm_100 -m 64 "



//--------------------- .note.nv.cuinfo           --------------------------
	.section	.note.nv.cuinfo,"",@"SHT_NOTE"
	.sectionflags	@"SHF_NOTE_NV_CUINFO"
        /*0018*/ 	.short	0x0002
        /*001a*/ 	.short	0x0064
        /*001c*/ 	.short	0x0082
	.zero		2


//--------------------- .nv.info                  --------------------------
	.section	.nv.info,"",@"SHT_CUDA_INFO"
	.align	4


	//----- nvinfo : EIATTR_REGCOUNT
	.align		4
        /*0000*/ 	.byte	0x04, 0x2f
        /*0002*/ 	.short	(.L_1 - .L_0)
	.align		4
.L_0:
        /*0004*/ 	.word	index@(_Z12global_queueiPiS_S_S_iS_S_)
        /*0008*/ 	.word	0x00000015


	//----- nvinfo : EIATTR_FRAME_SIZE
	.align		4
.L_1:
        /*000c*/ 	.byte	0x04, 0x11
        /*000e*/ 	.short	(.L_3 - .L_2)
	.align		4
.L_2:
        /*0010*/ 	.word	index@(_Z12global_queueiPiS_S_S_iS_S_)
        /*0014*/ 	.word	0x00000000


	//----- nvinfo : EIATTR_REGCOUNT
	.align		4
.L_3:
        /*0018*/ 	.byte	0x04, 0x2f
        /*001a*/ 	.short	(.L_5 - .L_4)
	.align		4
.L_4:
        /*001c*/ 	.word	index@(_Z11block_queueiPiS_S_S_iS_S_)
        /*0020*/ 	.word	0x00000028


	//----- nvinfo : EIATTR_FRAME_SIZE
	.align		4
.L_5:
        /*0024*/ 	.byte	0x04, 0x11
        /*0026*/ 	.short	(.L_7 - .L_6)
	.align		4
.L_6:
        /*0028*/ 	.word	index@(_Z11block_queueiPiS_S_S_iS_S_)
        /*002c*/ 	.word	0x00000200


	//----- nvinfo : EIATTR_MIN_STACK_SIZE
	.align		4
.L_7:
        /*0030*/ 	.byte	0x04, 0x12
        /*0032*/ 	.short	(.L_9 - .L_8)
	.align		4
.L_8:
        /*0034*/ 	.word	index@(_Z11block_queueiPiS_S_S_iS_S_)
        /*0038*/ 	.word	0x00000200


	//----- nvinfo : EIATTR_MIN_STACK_SIZE
	.align		4
.L_9:
        /*003c*/ 	.byte	0x04, 0x12
        /*003e*/ 	.short	(.L_11 - .L_10)
	.align		4
.L_10:
        /*0040*/ 	.word	index@(_Z12global_queueiPiS_S_S_iS_S_)
        /*0044*/ 	.word	0x00000000
.L_11:


//--------------------- .nv.compat                --------------------------
	.section	.nv.compat,"",@"SHT_CUDA_COMPAT_INFO"
	.align	4
        /*0000*/ 	.byte	0x02, 0x09, 0x00, 0x00, 0x02, 0x02, 0x01, 0x00, 0x02, 0x05, 0x05, 0x00, 0x03, 0x07, 0x01, 0x01
        /*0010*/ 	.byte	0x02, 0x03, 0x00, 0x00, 0x02, 0x06, 0x01, 0x00, 0x04, 0x0b, 0x08, 0x00, 0x09, 0x00, 0x00, 0x00
        /*0020*/ 	.byte	0x00, 0x00, 0x00, 0x00


//--------------------- .nv.info._Z11block_queueiPiS_S_S_iS_S_ --------------------------
	.section	.nv.info._Z11block_queueiPiS_S_S_iS_S_,"",@"SHT_CUDA_INFO"
	.sectionflags	@""
	.align	4


	//----- nvinfo : EIATTR_CUDA_API_VERSION
	.align		4
        /*0000*/ 	.byte	0x04, 0x37
        /*0002*/ 	.short	(.L_13 - .L_12)
.L_12:
        /*0004*/ 	.word	0x00000082


	//----- nvinfo : EIATTR_KPARAM_INFO
	.align		4
.L_13:
        /*0008*/ 	.byte	0x04, 0x17
        /*000a*/ 	.short	(.L_15 - .L_14)
.L_14:
        /*000c*/ 	.word	0x00000000
        /*0010*/ 	.short	0x0007
        /*0012*/ 	.short	0x0038
        /*0014*/ 	.byte	0x00, 0xf5, 0x21, 0x00


	//----- nvinfo : EIATTR_KPARAM_INFO
	.align		4
.L_15:
        /*0018*/ 	.byte	0x04, 0x17
        /*001a*/ 	.short	(.L_17 - .L_16)
.L_16:
        /*001c*/ 	.word	0x00000000
        /*0020*/ 	.short	0x0006
        /*0022*/ 	.short	0x0030
        /*0024*/ 	.byte	0x00, 0xf5, 0x21, 0x00


	//----- nvinfo : EIATTR_KPARAM_INFO
	.align		4
.L_17:
        /*0028*/ 	.byte	0x04, 0x17
        /*002a*/ 	.short	(.L_19 - .L_18)
.L_18:
        /*002c*/ 	.word	0x00000000
        /*0030*/ 	.short	0x0005
        /*0032*/ 	.short	0x0028
        /*0034*/ 	.byte	0x00, 0xf0, 0x11, 0x00


	//----- nvinfo : EIATTR_KPARAM_INFO
	.align		4
.L_19:
        /*0038*/ 	.byte	0x04, 0x17
        /*003a*/ 	.short	(.L_21 - .L_20)
.L_20:
        /*003c*/ 	.word	0x00000000
        /*0040*/ 	.short	0x0004
        /*0042*/ 	.short	0x0020
        /*0044*/ 	.byte	0x00, 0xf5, 0x21, 0x00


	//----- nvinfo : EIATTR_KPARAM_INFO
	.align		4
.L_21:
        /*0048*/ 	.byte	0x04, 0x17
        /*004a*/ 	.short	(.L_23 - .L_22)
.L_22:
        /*004c*/ 	.word	0x00000000
        /*0050*/ 	.short	0x0003
        /*0052*/ 	.short	0x0018
        /*0054*/ 	.byte	0x00, 0xf5, 0x21, 0x00


	//----- nvinfo : EIATTR_KPARAM_INFO
	.align		4
.L_23:
        /*0058*/ 	.byte	0x04, 0x17
        /*005a*/ 	.short	(.L_25 - .L_24)
.L_24:
        /*005c*/ 	.word	0x00000000
        /*0060*/ 	.short	0x0002
        /*0062*/ 	.short	0x0010
        /*0064*/ 	.byte	0x00, 0xf5, 0x21, 0x00


	//----- nvinfo : EIATTR_KPARAM_INFO
	.align		4
.L_25:
        /*0068*/ 	.byte	0x04, 0x17
        /*006a*/ 	.short	(.L_27 - .L_26)
.L_26:
        /*006c*/ 	.word	0x00000000
        /*0070*/ 	.short	0x0001
        /*0072*/ 	.short	0x0008
        /*0074*/ 	.byte	0x00, 0xf5, 0x21, 0x00


	//----- nvinfo : EIATTR_KPARAM_INFO
	.align		4
.L_27:
        /*0078*/ 	.byte	0x04, 0x17
        /*007a*/ 	.short	(.L_29 - .L_28)
.L_28:
        /*007c*/ 	.word	0x00000000
        /*0080*/ 	.short	0x0000
        /*0082*/ 	.short	0x0000
        /*0084*/ 	.byte	0x00, 0xf0, 0x11, 0x00


	//----- nvinfo : EIATTR_SPARSE_MMA_MASK
	.align		4
.L_29:
        /*0088*/ 	.byte	0x03, 0x50
        /*008a*/ 	.short	0x0000


	//----- nvinfo : EIATTR_MAXREG_COUNT
	.align		4
        /*008c*/ 	.byte	0x03, 0x1b
        /*008e*/ 	.short	0x00ff


	//----- nvinfo : EIATTR_NUM_BARRIERS
	.align		4
        /*0090*/ 	.byte	0x02, 0x4c
        /*0092*/ 	.byte	0x01
	.zero		1


	//----- nvinfo : EIATTR_MERCURY_ISA_VERSION
	.align		4
        /*0094*/ 	.byte	0x03, 0x5f
        /*0096*/ 	.short	0x0101


	//----- nvinfo : EIATTR_INT_WARP_WIDE_INSTR_OFFSETS
	.align		4
        /*0098*/ 	.byte	0x04, 0x31
        /*009a*/ 	.short	(.L_31 - .L_30)


	//   ....[0]....
.L_30:
        /*009c*/ 	.word	0x00000450


	//   ....[1]....
        /*00a0*/ 	.word	0x000004d0


	//   ....[2]....
        /*00a4*/ 	.word	0x00000540


	//   ....[3]....
        /*00a8*/ 	.word	0x000005d0


	//   ....[4]....
        /*00ac*/ 	.word	0x00000760


	//   ....[5]....
        /*00b0*/ 	.word	0x000007e0


	//   ....[6]....
        /*00b4*/ 	.word	0x00000830


	//   ....[7]....
        /*00b8*/ 	.word	0x000008c0


	//   ....[8]....
        /*00bc*/ 	.word	0x00000ac0


	//   ....[9]....
        /*00c0*/ 	.word	0x00000b40


	//   ....[10]....
        /*00c4*/ 	.word	0x00000b90


	//   ....[11]....
        /*00c8*/ 	.word	0x00000c20


	//   ....[12]....
        /*00cc*/ 	.word	0x00000e20


	//   ....[13]....
        /*00d0*/ 	.word	0x00000ea0


	//   ....[14]....
        /*00d4*/ 	.word	0x00000ef0


	//   ....[15]....
        /*00d8*/ 	.word	0x00000f80


	//   ....[16]....
        /*00dc*/ 	.word	0x00001240


	//   ....[17]....
        /*00e0*/ 	.word	0x000012c0


	//   ....[18]....
        /*00e4*/ 	.word	0x00001310


	//   ....[19]....
        /*00e8*/ 	.word	0x000013a0


	//   ....[20]....
        /*00ec*/ 	.word	0x000014a0


	//   ....[21]....
        /*00f0*/ 	.word	0x000014f0


	//   ....[22]....
        /*00f4*/ 	.word	0x00001530


	//   ....[23]....
        /*00f8*/ 	.word	0x00001560


	//   ....[24]....
        /*00fc*/ 	.word	0x00001580


	//   ....[25]....
        /*0100*/ 	.word	0x000015a0


	//   ....[26]....
        /*0104*/ 	.word	0x000015d0


	//   ....[27]....
        /*0108*/ 	.word	0x000015e0


	//   ....[28]....
        /*010c*/ 	.word	0x00002df0


	//   ....[29]....
        /*0110*/ 	.word	0x00002e90


	//   ....[30]....
        /*0114*/ 	.word	0x00002ed0


	//   ....[31]....
        /*0118*/ 	.word	0x00002f00


	//   ....[32]....
        /*011c*/ 	.word	0x00002f20


	//   ....[33]....
        /*0120*/ 	.word	0x00002f40


	//   ....[34]....
        /*0124*/ 	.word	0x00002f70


	//   ....[35]....
        /*0128*/ 	.word	0x00002f80


	//----- nvinfo : EIATTR_VRC_CTA_INIT_COUNT
	.align		4
.L_31:
        /*012c*/ 	.byte	0x02, 0x4a
	.zero		1
	.zero		1


	//----- nvinfo : EIATTR_EXIT_INSTR_OFFSETS
	.align		4
        /*0130*/ 	.byte	0x04, 0x1c
        /*0132*/ 	.short	(.L_33 - .L_32)


	//   ....[0]....
.L_32:
        /*0134*/ 	.word	0x00002cc0


	//   ....[1]....
        /*0138*/ 	.word	0x00002fa0


	//   ....[2]....
        /*013c*/ 	.word	0x00003720


	//   ....[3]....
        /*0140*/ 	.word	0x00003810


	//----- nvinfo : EIATTR_CRS_STACK_SIZE
	.align		4
.L_33:
        /*0144*/ 	.byte	0x04, 0x1e
        /*0146*/ 	.short	(.L_35 - .L_34)
.L_34:
        /*0148*/ 	.word	0x00000000


	//----- nvinfo : EIATTR_CBANK_PARAM_SIZE
	.align		4
.L_35:
        /*014c*/ 	.byte	0x03, 0x19
        /*014e*/ 	.short	0x0040


	//----- nvinfo : EIATTR_PARAM_CBANK
	.align		4
        /*0150*/ 	.byte	0x04, 0x0a
        /*0152*/ 	.short	(.L_37 - .L_36)
	.align		4
.L_36:
        /*0154*/ 	.word	index@(.nv.constant0._Z11block_queueiPiS_S_S_iS_S_)
        /*0158*/ 	.short	0x0380
        /*015a*/ 	.short	0x0040


	//----- nvinfo : EIATTR_SW_WAR
	.align		4
.L_37:
        /*015c*/ 	.byte	0x04, 0x36
        /*015e*/ 	.short	(.L_39 - .L_38)
.L_38:
        /*0160*/ 	.word	0x00000008
.L_39:


//--------------------- .nv.info._Z12global_queueiPiS_S_S_iS_S_ --------------------------
	.section	.nv.info._Z12global_queueiPiS_S_S_iS_S_,"",@"SHT_CUDA_INFO"
	.sectionflags	@""
	.align	4


	//----- nvinfo : EIATTR_CUDA_API_VERSION
	.align		4
        /*0000*/ 	.byte	0x04, 0x37
        /*0002*/ 	.short	(.L_41 - .L_40)
.L_40:
        /*0004*/ 	.word	0x00000082


	//----- nvinfo : EIATTR_KPARAM_INFO
	.align		4
.L_41:
        /*0008*/ 	.byte	0x04, 0x17
        /*000a*/ 	.short	(.L_43 - .L_42)
.L_42:
        /*000c*/ 	.word	0x00000000
        /*0010*/ 	.short	0x0007
        /*0012*/ 	.short	0x0038
        /*0014*/ 	.byte	0x00, 0xf5, 0x21, 0x00


	//----- nvinfo : EIATTR_KPARAM_INFO
	.align		4
.L_43:
        /*0018*/ 	.byte	0x04, 0x17
        /*001a*/ 	.short	(.L_45 - .L_44)
.L_44:
        /*001c*/ 	.word	0x00000000
        /*0020*/ 	.short	0x0006
        /*0022*/ 	.short	0x0030
        /*0024*/ 	.byte	0x00, 0xf5, 0x21, 0x00


	//----- nvinfo : EIATTR_KPARAM_INFO
	.align		4
.L_45:
        /*0028*/ 	.byte	0x04, 0x17
        /*002a*/ 	.short	(.L_47 - .L_46)
.L_46:
        /*002c*/ 	.word	0x00000000
        /*0030*/ 	.short	0x0005
        /*0032*/ 	.short	0x0028
        /*0034*/ 	.byte	0x00, 0xf0, 0x11, 0x00


	//----- nvinfo : EIATTR_KPARAM_INFO
	.align		4
.L_47:
        /*0038*/ 	.byte	0x04, 0x17
        /*003a*/ 	.short	(.L_49 - .L_48)
.L_48:
        /*003c*/ 	.word	0x00000000
        /*0040*/ 	.short	0x0004
        /*0042*/ 	.short	0x0020
        /*0044*/ 	.byte	0x00, 0xf5, 0x21, 0x00


	//----- nvinfo : EIATTR_KPARAM_INFO
	.align		4
.L_49:
        /*0048*/ 	.byte	0x04, 0x17
        /*004a*/ 	.short	(.L_51 - .L_50)
.L_50:
        /*004c*/ 	.word	0x00000000
        /*0050*/ 	.short	0x0003
        /*0052*/ 	.short	0x0018
        /*0054*/ 	.byte	0x00, 0xf5, 0x21, 0x00


	//----- nvinfo : EIATTR_KPARAM_INFO
	.align		4
.L_51:
        /*0058*/ 	.byte	0x04, 0x17
        /*005a*/ 	.short	(.L_53 - .L_52)
.L_52:
        /*005c*/ 	.word	0x00000000
        /*0060*/ 	.short	0x0002
        /*0062*/ 	.short	0x0010
        /*0064*/ 	.byte	0x00, 0xf5, 0x21, 0x00


	//----- nvinfo : EIATTR_KPARAM_INFO
	.align		4
.L_53:
        /*0068*/ 	.byte	0x04, 0x17
        /*006a*/ 	.short	(.L_55 - .L_54)
.L_54:
        /*006c*/ 	.word	0x00000000
        /*0070*/ 	.short	0x0001
        /*0072*/ 	.short	0x0008
        /*0074*/ 	.byte	0x00, 0xf5, 0x21, 0x00


	//----- nvinfo : EIATTR_KPARAM_INFO
	.align		4
.L_55:
        /*0078*/ 	.byte	0x04, 0x17
        /*007a*/ 	.short	(.L_57 - .L_56)
.L_56:
        /*007c*/ 	.word	0x00000000
        /*0080*/ 	.short	0x0000
        /*0082*/ 	.short	0x0000
        /*0084*/ 	.byte	0x00, 0xf0, 0x11, 0x00


	//----- nvinfo : EIATTR_SPARSE_MMA_MASK
	.align		4
.L_57:
        /*0088*/ 	.byte	0x03, 0x50
        /*008a*/ 	.short	0x0000


	//----- nvinfo : EIATTR_MAXREG_COUNT
	.align		4
        /*008c*/ 	.byte	0x03, 0x1b
        /*008e*/ 	.short	0x00ff


	//----- nvinfo : EIATTR_MERCURY_ISA_VERSION
	.align		4
        /*0090*/ 	.byte	0x03, 0x5f
        /*0092*/ 	.short	0x0101


	//----- nvinfo : EIATTR_INT_WARP_WIDE_INSTR_OFFSETS
	.align		4
        /*0094*/ 	.byte	0x04, 0x31
        /*0096*/ 	.short	(.L_59 - .L_58)


	//   ....[0]....
.L_58:
        /*0098*/ 	.word	0x000002b0


	//   ....[1]....
        /*009c*/ 	.word	0x00000340


	//   ....[2]....
        /*00a0*/ 	.word	0x00000540


	//   ....[3]....
        /*00a4*/ 	.word	0x000005d0


	//   ....[4]....
        /*00a8*/ 	.word	0x000006e0


	//   ....[5]....
        /*00ac*/ 	.word	0x00000770


	//   ....[6]....
        /*00b0*/ 	.word	0x00000880


	//   ....[7]....
        /*00b4*/ 	.word	0x00000910


	//   ....[8]....
        /*00b8*/ 	.word	0x00000a40


	//   ....[9]....
        /*00bc*/ 	.word	0x00000ad0


	//----- nvinfo : EIATTR_VRC_CTA_INIT_COUNT
	.align		4
.L_59:
        /*00c0*/ 	.byte	0x02, 0x4a
	.zero		1
	.zero		1


	//----- nvinfo : EIATTR_EXIT_INSTR_OFFSETS
	.align		4
        /*00c4*/ 	.byte	0x04, 0x1c
        /*00c6*/ 	.short	(.L_61 - .L_60)


	//   ....[0]....
.L_60:
        /*00c8*/ 	.word	0x00000070


	//   ....[1]....
        /*00cc*/ 	.word	0x00000110


	//   ....[2]....
        /*00d0*/ 	.word	0x000003e0


	//   ....[3]....
        /*00d4*/ 	.word	0x00000b40


	//----- nvinfo : EIATTR_CRS_STACK_SIZE
	.align		4
.L_61:
        /*00d8*/ 	.byte	0x04, 0x1e
        /*00da*/ 	.short	(.L_63 - .L_62)
.L_62:
        /*00dc*/ 	.word	0x00000000


	//----- nvinfo : EIATTR_CBANK_PARAM_SIZE
	.align		4
.L_63:
        /*00e0*/ 	.byte	0x03, 0x19
        /*00e2*/ 	.short	0x0040


	//----- nvinfo : EIATTR_PARAM_CBANK
	.align		4
        /*00e4*/ 	.byte	0x04, 0x0a
        /*00e6*/ 	.short	(.L_65 - .L_64)
	.align		4
.L_64:
        /*00e8*/ 	.word	index@(.nv.constant0._Z12global_queueiPiS_S_S_iS_S_)
        /*00ec*/ 	.short	0x0380
        /*00ee*/ 	.short	0x0040


	//----- nvinfo : EIATTR_SW_WAR
	.align		4
.L_65:
        /*00f0*/ 	.byte	0x04, 0x36
        /*00f2*/ 	.short	(.L_67 - .L_66)
.L_66:
        /*00f4*/ 	.word	0x00000008
.L_67:


//--------------------- .nv.callgraph             --------------------------
	.section	.nv.callgraph,"",@"SHT_CUDA_CALLGRAPH"
	.align	4
	.sectionentsize	8
	.align		4
        /*0000*/ 	.word	0x00000000
	.align		4
        /*0004*/ 	.word	0xffffffff
	.align		4
        /*0008*/ 	.word	0x00000000
	.align		4
        /*000c*/ 	.word	0xfffffffe
	.align		4
        /*0010*/ 	.word	0x00000000
	.align		4
        /*0014*/ 	.word	0xfffffffd
	.align		4
        /*0018*/ 	.word	0x00000000
	.align		4
        /*001c*/ 	.word	0xfffffffc


//--------------------- .text._Z11block_queueiPiS_S_S_iS_S_ --------------------------
	.section	.text._Z11block_queueiPiS_S_S_iS_S_,"ax",@progbits
	.align	128
        .global         _Z11block_queueiPiS_S_S_iS_S_
        .type           _Z11block_queueiPiS_S_S_iS_S_,@function
        .size           _Z11block_queueiPiS_S_S_iS_S_,(.L_x_88 - _Z11block_queueiPiS_S_S_iS_S_)
        .other          _Z11block_queueiPiS_S_S_iS_S_,@"STO_CUDA_ENTRY STV_DEFAULT"
_Z11block_queueiPiS_S_S_iS_S_:
.text._Z11block_queueiPiS_S_S_iS_S_:
[----:B------:R-:W0:Y:S01]  /*0000*/  LDC R1, c[0x0][0x37c] ;  /* 0x0000df00ff017b82 */ /* 0x000e220000000800 */
[----:B------:R-:W1:Y:S07]  /*0010*/  S2R R5, SR_TID.X ;  /* 0x0000000000057919 */ /* 0x000e6e0000002100 */
[----:B------:R-:W2:Y:S01]  /*0020*/  S2UR UR4, SR_CTAID.X ;  /* 0x00000000000479c3 */ /* 0x000ea20000002500 */
[----:B------:R-:W3:Y:S01]  /*0030*/  LDCU UR5, c[0x0][0x3a8] ;  /* 0x00007500ff0577ac */ /* 0x000ee20008000800 */
[----:B------:R-:W-:Y:S01]  /*0040*/  BSSY.RECONVERGENT B1, `(.L_x_0) ;  /* 0x0000144000017945 */ /* 0x000fe20003800200 */
[----:B0-----:R-:W-:Y:S01]  /*0050*/  VIADD R1, R1, 0xfffffe00 ;  /* 0xfffffe0001017836 */ /* 0x001fe20000000000 */
[----:B------:R-:W0:Y:S01]  /*0060*/  LDCU.64 UR8, c[0x0][0x358] ;  /* 0x00006b00ff0877ac */ /* 0x000e220008000a00 */
[----:B------:R-:W-:-:S03]  /*0070*/  IMAD.MOV.U32 R24, RZ, RZ, RZ ;  /* 0x000000ffff187224 */ /* 0x000fc600078e00ff */
[----:B------:R-:W2:Y:S01]  /*0080*/  LDC R0, c[0x0][0x360] ;  /* 0x0000d800ff007b82 */ /* 0x000ea20000000800 */
[----:B-1----:R-:W-:Y:S01]  /*0090*/  ISETP.NE.AND P0, PT, R5, RZ, PT ;  /* 0x000000ff0500720c */ /* 0x002fe20003f05270 */
[----:B--2---:R-:W-:-:S12]  /*00a0*/  IMAD R7, R0, UR4, R5 ;  /* 0x0000000400077c24 */ /* 0x004fd8000f8e0205 */
[----:B------:R-:W1:Y:S01]  /*00b0*/  @!P0 S2R R3, SR_CgaCtaId ;  /* 0x0000000000038919 */ /* 0x000e620000008800 */
[----:B------:R-:W-:-:S04]  /*00c0*/  @!P0 MOV R2, 0x400 ;  /* 0x0000040000028802 */ /* 0x000fc80000000f00 */
[----:B-1----:R-:W-:-:S05]  /*00d0*/  @!P0 LEA R2, R3, R2, 0x18 ;  /* 0x0000000203028211 */ /* 0x002fca00078ec0ff */
[----:B------:R1:W-:Y:S01]  /*00e0*/  @!P0 STS [R2], RZ ;  /* 0x000000ff02008388 */ /* 0x0003e20000000800 */
[----:B------:R-:W-:Y:S01]  /*00f0*/  BAR.SYNC.DEFER_BLOCKING 0x0 ;  /* 0x0000000000007b1d */ /* 0x000fe20000010000 */
[----:B---3--:R-:W-:-:S13]  /*0100*/  ISETP.GE.AND P0, PT, R7, UR5, PT ;  /* 0x0000000507007c0c */ /* 0x008fda000bf06270 */
[----:B01----:R-:W-:Y:S05]  /*0110*/  @P0 BRA `(.L_x_1) ;  /* 0x0000001000d80947 */ /* 0x003fea0003800000 */
[----:B------:R-:W0:Y:S02]  /*0120*/  LDC.64 R2, c[0x0][0x398] ;  /* 0x0000e600ff027b82 */ /* 0x000e240000000a00 */
[----:B0-----:R-:W-:-:S06]  /*0130*/  IMAD.WIDE R2, R7, 0x4, R2 ;  /* 0x0000000407027825 */ /* 0x001fcc00078e0202 */
[----:B------:R-:W0:Y:S01]  /*0140*/  LDC.64 R6, c[0x0][0x388] ;  /* 0x0000e200ff067b82 */ /* 0x000e220000000a00 */
[----:B------:R-:W0:Y:S02]  /*0150*/  LDG.E R3, desc[UR8][R2.64] ;  /* 0x0000000802037981 */ /* 0x000e24000c1e1900 */
[----:B0-----:R-:W-:-:S05]  /*0160*/  IMAD.WIDE R6, R3, 0x4, R6 ;  /* 0x0000000403067825 */ /* 0x001fca00078e0206 */
[----:B------:R-:W2:Y:S04]  /*0170*/  LDG.E R13, desc[UR8][R6.64] ;  /* 0x00000008060d7981 */ /* 0x000ea8000c1e1900 */
[----:B------:R-:W2:Y:S02]  /*0180*/  LDG.E R4, desc[UR8][R6.64+0x4] ;  /* 0x0000040806047981 */ /* 0x000ea4000c1e1900 */
[----:B--2---:R-:W-:-:S13]  /*0190*/  ISETP.GE.AND P0, PT, R13, R4, PT ;  /* 0x000000040d00720c */ /* 0x004fda0003f06270 */
[----:B------:R-:W-:Y:S05]  /*01a0*/  @P0 BRA `(.L_x_1) ;  /* 0x0000001000b40947 */ /* 0x000fea0003800000 */
[----:B------:R-:W-:Y:S01]  /*01b0*/  IMAD.IADD R2, R13, 0x1, -R4 ;  /* 0x000000010d027824 */ /* 0x000fe200078e0a04 */
[----:B------:R-:W-:Y:S01]  /*01c0*/  BSSY.RECONVERGENT B0, `(.L_x_2) ;  /* 0x00000ea000007945 */ /* 0x000fe20003800200 */
[----:B------:R-:W-:Y:S02]  /*01d0*/  IMAD.IADD R12, R4, 0x1, -R13 ;  /* 0x00000001040c7824 */ /* 0x000fe400078e0a0d */
[----:B------:R-:W-:Y:S01]  /*01e0*/  HFMA2 R24, -RZ, RZ, 0, 0 ;  /* 0x00000000ff187431 */ /* 0x000fe200000001ff */
[----:B------:R-:W-:Y:S02]  /*01f0*/  ISETP.GT.U32.AND P0, PT, R2, -0x4, PT ;  /* 0xfffffffc0200780c */ /* 0x000fe40003f04070 */
[----:B------:R-:W-:-:S11]  /*0200*/  LOP3.LUT R4, R12, 0x3, RZ, 0xc0, !PT ;  /* 0x000000030c047812 */ /* 0x000fd600078ec0ff */
[----:B------:R-:W-:Y:S05]  /*0210*/  @P0 BRA `(.L_x_3) ;  /* 0x0000000c00900947 */ /* 0x000fea0003800000 */
[----:B------:R-:W0:Y:S01]  /*0220*/  LDC.64 R8, c[0x0][0x390] ;  /* 0x0000e400ff087b82 */ /* 0x000e220000000a00 */
[----:B------:R-:W-:Y:S01]  /*0230*/  LOP3.LUT R12, R12, 0xfffffffc, RZ, 0xc0, !PT ;  /* 0xfffffffc0c0c7812 */ /* 0x000fe200078ec0ff */
[----:B------:R-:W-:-:S04]  /*0240*/  IMAD.MOV.U32 R24, RZ, RZ, RZ ;  /* 0x000000ffff187224 */ /* 0x000fc800078e00ff */
[----:B------:R-:W-:Y:S02]  /*0250*/  IMAD.MOV R12, RZ, RZ, -R12 ;  /* 0x000000ffff0c7224 */ /* 0x000fe400078e0a0c */
[----:B------:R-:W1:Y:S08]  /*0260*/  LDC.64 R2, c[0x0][0x3b0] ;  /* 0x0000ec00ff027b82 */ /* 0x000e700000000a00 */
[----:B------:R-:W2:Y:S01]  /*0270*/  LDC.64 R6, c[0x0][0x3a0] ;  /* 0x0000e800ff067b82 */ /* 0x000ea20000000a00 */
[----:B0-----:R-:W-:-:S05]  /*0280*/  IADD3 R8, P0, PT, R8, 0x8, RZ ;  /* 0x0000000808087810 */ /* 0x001fca0007f1e0ff */
[----:B------:R-:W-:-:S08]  /*0290*/  IMAD.X R9, RZ, RZ, R9, P0 ;  /* 0x000000ffff097224 */ /* 0x000fd000000e0609 */
.L_x_22:
[----:B0-23--:R-:W-:-:S05]  /*02a0*/  IMAD.WIDE R10, R13, 0x4, R8 ;  /* 0x000000040d0a7825 */ /* 0x00dfca00078e0208 */
[----:B------:R-:W2:Y:S02]  /*02b0*/  LDG.E R15, desc[UR8][R10.64+-0x8] ;  /* 0xfffff8080a0f7981 */ /* 0x000ea4000c1e1900 */
[----:B--2---:R-:W-:-:S05]  /*02c0*/  IMAD.WIDE R16, R15, 0x4, R6 ;  /* 0x000000040f107825 */ /* 0x004fca00078e0206 */
[----:B------:R-:W2:Y:S01]  /*02d0*/  LDG.E R14, desc[UR8][R16.64] ;  /* 0x00000008100e7981 */ /* 0x000ea2000c1e1900 */
[----:B------:R-:W-:Y:S01]  /*02e0*/  VIADD R12, R12, 0x4 ;  /* 0x000000040c0c7836 */ /* 0x000fe20000000000 */
[----:B------:R-:W-:Y:S04]  /*02f0*/  BSSY.RECONVERGENT B2, `(.L_x_4) ;  /* 0x0000032000027945 */ /* 0x000fe80003800200 */
[----:B------:R-:W-:Y:S02]  /*0300*/  ISETP.NE.AND P0, PT, R12, RZ, PT ;  /* 0x000000ff0c00720c */ /* 0x000fe40003f05270 */
[----:B--2---:R-:W-:-:S13]  /*0310*/  ISETP.NE.AND P1, PT, R14, RZ, PT ;  /* 0x000000ff0e00720c */ /* 0x004fda0003f25270 */
[----:B------:R-:W-:Y:S05]  /*0320*/  @P1 BRA `(.L_x_5) ;  /* 0x0000000000b81947 */ /* 0x000fea0003800000 */
[----:B------:R-:W-:Y:S01]  /*0330*/  MOV R19, 0x1 ;  /* 0x0000000100137802 */ /* 0x000fe20000000f00 */
[----:B------:R-:W-:-:S05]  /*0340*/  IMAD.MOV.U32 R18, RZ, RZ, RZ ;  /* 0x000000ffff127224 */ /* 0x000fca00078e00ff */
[----:B------:R-:W2:Y:S02]  /*0350*/  ATOMG.E.CAS.STRONG.GPU PT, R16, [R16], R18, R19 ;  /* 0x00000012101073a9 */ /* 0x000ea400001ee113 */
[----:B--2---:R-:W-:-:S13]  /*0360*/  ISETP.NE.AND P1, PT, R16, RZ, PT ;  /* 0x000000ff1000720c */ /* 0x004fda0003f25270 */
[----:B------:R-:W-:Y:S05]  /*0370*/  @P1 BRA `(.L_x_5) ;  /* 0x0000000000a41947 */ /* 0x000fea0003800000 */
[----:B------:R-:W-:-:S13]  /*0380*/  ISETP.GT.AND P1, PT, R24, 0x7f, PT ;  /* 0x0000007f1800780c */ /* 0x000fda0003f24270 */
[C---:B------:R-:W-:Y:S02]  /*0390*/  @!P1 IMAD R16, R24.reuse, 0x4, R1 ;  /* 0x0000000418109824 */ /* 0x040fe400078e0201 */
[----:B------:R-:W-:-:S03]  /*03a0*/  @!P1 VIADD R14, R24, 0x1 ;  /* 0x00000001180e9836 */ /* 0x000fc60000000000 */
[----:B------:R0:W-:Y:S01]  /*03b0*/  @!P1 STL [R16], R15 ;  /* 0x0000000f10009387 */ /* 0x0001e20000100800 */
[----:B------:R-:W-:Y:S01]  /*03c0*/  @!P1 IMAD.MOV.U32 R24, RZ, RZ, R14 ;  /* 0x000000ffff189224 */ /* 0x000fe200078e000e */
[----:B------:R-:W-:Y:S06]  /*03d0*/  @!P1 BRA `(.L_x_5) ;  /* 0x00000000008c9947 */ /* 0x000fec0003800000 */
[----:B------:R-:W2:Y:S01]  /*03e0*/  S2UR UR5, SR_CgaCtaId ;  /* 0x00000000000579c3 */ /* 0x000ea20000008800 */
[----:B------:R-:W-:Y:S02]  /*03f0*/  UMOV UR4, 0x400 ;  /* 0x0000040000047882 */ /* 0x000fe40000000000 */
[----:B--2---:R-:W-:-:S09]  /*0400*/  ULEA UR4, UR5, UR4, 0x18 ;  /* 0x0000000405047291 */ /* 0x004fd2000f8ec0ff */
[----:B------:R-:W2:Y:S02]  /*0410*/  LDS R14, [UR4] ;  /* 0x00000004ff0e7984 */ /* 0x000ea40008000800 */
[----:B--2---:R-:W-:-:S13]  /*0420*/  ISETP.GT.AND P1, PT, R14, 0xff, PT ;  /* 0x000000ff0e00780c */ /* 0x004fda0003f24270 */
[----:B------:R-:W-:Y:S05]  /*0430*/  @P1 BRA `(.L_x_6) ;  /* 0x00000000003c1947 */ /* 0x000fea0003800000 */
[----:B------:R-:W2:Y:S01]  /*0440*/  S2R R14, SR_LANEID ;  /* 0x00000000000e7919 */ /* 0x000ea20000000000 */
[----:B------:R-:W-:Y:S02]  /*0450*/  VOTEU.ANY UR5, UPT, PT ;  /* 0x0000000000057886 */ /* 0x000fe400038e0100 */
[----:B------:R-:W2:Y:S01]  /*0460*/  FLO.U32 R17, UR5 ;  /* 0x0000000500117d00 */ /* 0x000ea200080e0000 */
[----:B------:R-:W3:Y:S07]  /*0470*/  S2R R18, SR_LTMASK ;  /* 0x0000000000127919 */ /* 0x000eee0000003900 */
[----:B0-----:R-:W0:Y:S01]  /*0480*/  POPC R16, UR5 ;  /* 0x0000000500107d09 */ /* 0x001e220008000000 */
[----:B--2---:R-:W-:-:S02]  /*0490*/  ISETP.EQ.U32.AND P1, PT, R17, R14, PT ;  /* 0x0000000e1100720c */ /* 0x004fc40003f22070 */
[----:B---3--:R-:W-:-:S05]  /*04a0*/  LOP3.LUT R18, R18, UR5, RZ, 0xc0, !PT ;  /* 0x0000000512127c12 */ /* 0x008fca000f8ec0ff */
[----:B------:R-:W2:Y:S06]  /*04b0*/  POPC R19, R18 ;  /* 0x0000001200137309 */ /* 0x000eac0000000000 */
[----:B0-----:R-:W0:Y:S04]  /*04c0*/  @P1 ATOMS.ADD R16, [UR4], R16 ;  /* 0x00000010ff10198c */ /* 0x001e280008000004 */
[----:B0-----:R-:W2:Y:S02]  /*04d0*/  SHFL.IDX PT, R14, R16, R17, 0x1f ;  /* 0x00001f11100e7589 */ /* 0x001ea400000e0000 */
[----:B--2---:R-:W-:-:S04]  /*04e0*/  IADD3 R14, PT, PT, R14, R19, RZ ;  /* 0x000000130e0e7210 */ /* 0x004fc80007ffe0ff */
[----:B------:R-:W-:-:S13]  /*04f0*/  ISETP.GT.AND P1, PT, R14, 0xff, PT ;  /* 0x000000ff0e00780c */ /* 0x000fda0003f24270 */
[----:B------:R-:W-:-:S05]  /*0500*/  @!P1 LEA R14, R14, UR4, 0x2 ;  /* 0x000000040e0e9c11 */ /* 0x000fca000f8e10ff */
[----:B------:R2:W-:Y:S01]  /*0510*/  @!P1 STS [R14+0x4], R15 ;  /* 0x0000040f0e009388 */ /* 0x0005e20000000800 */
[----:B------:R-:W-:Y:S05]  /*0520*/  @!P1 BRA `(.L_x_5) ;  /* 0x0000000000389947 */ /* 0x000fea0003800000 */
.L_x_6:
[----:B------:R-:W3:Y:S01]  /*0530*/  S2R R19, SR_LANEID ;  /* 0x0000000000137919 */ /* 0x000ee20000000000 */
[----:B------:R-:W-:Y:S01]  /*0540*/  VOTEU.ANY UR4, UPT, PT ;  /* 0x0000000000047886 */ /* 0x000fe200038e0100 */
[----:B0-----:R-:W0:Y:S01]  /*0550*/  LDC.64 R16, c[0x0][0x3b8] ;  /* 0x0000ee00ff107b82 */ /* 0x001e220000000a00 */
[----:B--2---:R-:W3:Y:S08]  /*0560*/  FLO.U32 R14, UR4 ;  /* 0x00000004000e7d00 */ /* 0x004ef000080e0000 */
[----:B------:R-:W0:Y:S01]  /*0570*/  POPC R21, UR4 ;  /* 0x0000000400157d09 */ /* 0x000e220008000000 */
[----:B---3--:R-:W-:-:S13]  /*0580*/  ISETP.EQ.U32.AND P1, PT, R14, R19, PT ;  /* 0x000000130e00720c */ /* 0x008fda0003f22070 */
[----:B0-----:R-:W2:Y:S01]  /*0590*/  @P1 ATOMG.E.ADD.STRONG.GPU PT, R17, desc[UR8][R16.64], R21 ;  /* 0x80000015101119a8 */ /* 0x001ea200081ef108 */
[----:B------:R-:W0:Y:S02]  /*05a0*/  S2R R20, SR_LTMASK ;  /* 0x0000000000147919 */ /* 0x000e240000003900 */
[----:B0-----:R-:W-:-:S06]  /*05b0*/  LOP3.LUT R20, R20, UR4, RZ, 0xc0, !PT ;  /* 0x0000000414147c12 */ /* 0x001fcc000f8ec0ff */
[----:B------:R-:W0:Y:S01]  /*05c0*/  POPC R20, R20 ;  /* 0x0000001400147309 */ /* 0x000e220000000000 */
[----:B--2---:R-:W0:Y:S02]  /*05d0*/  SHFL.IDX PT, R19, R17, R14, 0x1f ;  /* 0x00001f0e11137589 */ /* 0x004e2400000e0000 */
[----:B0-----:R-:W-:-:S04]  /*05e0*/  IMAD.IADD R19, R19, 0x1, R20 ;  /* 0x0000000113137824 */ /* 0x001fc800078e0214 */
[----:B-1----:R-:W-:-:S05]  /*05f0*/  IMAD.WIDE R18, R19, 0x4, R2 ;  /* 0x0000000413127825 */ /* 0x002fca00078e0202 */
[----:B------:R3:W-:Y:S02]  /*0600*/  STG.E desc[UR8][R18.64], R15 ;  /* 0x0000000f12007986 */ /* 0x0007e4000c101908 */
.L_x_5:
[----:B------:R-:W-:Y:S05]  /*0610*/  BSYNC.RECONVERGENT B2 ;  /* 0x0000000000027941 */ /* 0x000fea0003800200 */
.L_x_4:
[----:B0-23--:R-:W2:Y:S02]  /*0620*/  LDG.E R15, desc[UR8][R10.64+-0x4] ;  /* 0xfffffc080a0f7981 */ /* 0x00dea4000c1e1900 */
[----:B--2---:R-:W-:-:S05]  /*0630*/  IMAD.WIDE R16, R15, 0x4, R6 ;  /* 0x000000040f107825 */ /* 0x004fca00078e0206 */
[----:B------:R-:W2:Y:S01]  /*0640*/  LDG.E R14, desc[UR8][R16.64] ;  /* 0x00000008100e7981 */ /* 0x000ea2000c1e1900 */
[----:B------:R-:W-:Y:S01]  /*0650*/  BSSY.RECONVERGENT B2, `(.L_x_7) ;  /* 0x0000032000027945 */ /* 0x000fe20003800200 */
[----:B--2---:R-:W-:-:S13]  /*0660*/  ISETP.NE.AND P1, PT, R14, RZ, PT ;  /* 0x000000ff0e00720c */ /* 0x004fda0003f25270 */
[----:B------:R-:W-:Y:S05]  /*0670*/  @P1 BRA `(.L_x_8) ;  /* 0x0000000000bc1947 */ /* 0x000fea0003800000 */
[----:B------:R-:W-:Y:S02]  /*0680*/  IMAD.MOV.U32 R19, RZ, RZ, 0x1 ;  /* 0x00000001ff137424 */ /* 0x000fe400078e00ff */
[----:B------:R-:W-:-:S05]  /*0690*/  IMAD.MOV.U32 R18, RZ, RZ, RZ ;  /* 0x000000ffff127224 */ /* 0x000fca00078e00ff */
[----:B------:R-:W2:Y:S02]  /*06a0*/  ATOMG.E.CAS.STRONG.GPU PT, R16, [R16], R18, R19 ;  /* 0x00000012101073a9 */ /* 0x000ea400001ee113 */
[----:B--2---:R-:W-:-:S13]  /*06b0*/  ISETP.NE.AND P1, PT, R16, RZ, PT ;  /* 0x000000ff1000720c */ /* 0x004fda0003f25270 */
[----:B------:R-:W-:Y:S05]  /*06c0*/  @P1 BRA `(.L_x_8) ;  /* 0x0000000000a81947 */ /* 0x000fea0003800000 */
[----:B------:R-:W-:-:S13]  /*06d0*/  ISETP.GE.AND P1, PT, R24, 0x80, PT ;  /* 0x000000801800780c */ /* 0x000fda0003f26270 */
[----:B------:R-:W-:Y:S05]  /*06e0*/  @!P1 BRA `(.L_x_9) ;  /* 0x0000000000949947 */ /* 0x000fea0003800000 */
[----:B------:R-:W0:Y:S01]  /*06f0*/  S2R R17, SR_CgaCtaId ;  /* 0x0000000000117919 */ /* 0x000e220000008800 */
[----:B------:R-:W-:-:S04]  /*0700*/  MOV R14, 0x400 ;  /* 0x00000400000e7802 */ /* 0x000fc80000000f00 */
[----:B0-----:R-:W-:-:S05]  /*0710*/  LEA R21, R17, R14, 0x18 ;  /* 0x0000000e11157211 */ /* 0x001fca00078ec0ff */
[----:B------:R-:W0:Y:S02]  /*0720*/  LDS R14, [R21] ;  /* 0x00000000150e7984 */ /* 0x000e240000000800 */
[----:B0-----:R-:W-:-:S13]  /*0730*/  ISETP.GT.AND P1, PT, R14, 0xff, PT ;  /* 0x000000ff0e00780c */ /* 0x001fda0003f24270 */
[----:B------:R-:W-:Y:S05]  /*0740*/  @P1 BRA `(.L_x_10) ;  /* 0x0000000000341947 */ /* 0x000fea0003800000 */
[----:B------:R-:W0:Y:S01]  /*0750*/  S2R R14, SR_LANEID ;  /* 0x00000000000e7919 */ /* 0x000e220000000000 */
[----:B------:R-:W-:Y:S02]  /*0760*/  VOTEU.ANY UR4, UPT, PT ;  /* 0x0000000000047886 */ /* 0x000fe400038e0100 */
[----:B------:R-:W0:Y:S01]  /*0770*/  FLO.U32 R17, UR4 ;  /* 0x0000000400117d00 */ /* 0x000e2200080e0000 */
[----:B------:R-:W2:Y:S07]  /*0780*/  S2R R18, SR_LTMASK ;  /* 0x0000000000127919 */ /* 0x000eae0000003900 */
[----:B------:R-:W3:Y:S01]  /*0790*/  POPC R16, UR4 ;  /* 0x0000000400107d09 */ /* 0x000ee20008000000 */
[----:B0-----:R-:W-:-:S02]  /*07a0*/  ISETP.EQ.U32.AND P1, PT, R17, R14, PT ;  /* 0x0000000e1100720c */ /* 0x001fc40003f22070 */
[----:B--2---:R-:W-:-:S05]  /*07b0*/  LOP3.LUT R18, R18, UR4, RZ, 0xc0, !PT ;  /* 0x0000000412127c12 */ /* 0x004fca000f8ec0ff */
[----:B------:R-:W0:Y:S06]  /*07c0*/  POPC R19, R18 ;  /* 0x0000001200137309 */ /* 0x000e2c0000000000 */
[----:B---3--:R-:W2:Y:S04]  /*07d0*/  @P1 ATOMS.ADD R16, [R21], R16 ;  /* 0x000000101510138c */ /* 0x008ea80000000000 */
[----:B--2---:R-:W0:Y:S02]  /*07e0*/  SHFL.IDX PT, R14, R16, R17, 0x1f ;  /* 0x00001f11100e7589 */ /* 0x004e2400000e0000 */
[----:B0-----:R-:W-:-:S05]  /*07f0*/  IMAD.IADD R14, R14, 0x1, R19 ;  /* 0x000000010e0e7824 */ /* 0x001fca00078e0213 */
[----:B------:R-:W-:-:S13]  /*0800*/  ISETP.GE.AND P1, PT, R14, 0x100, PT ;  /* 0x000001000e00780c */ /* 0x000fda0003f26270 */
[----:B------:R-:W-:Y:S05]  /*0810*/  @!P1 BRA `(.L_x_11) ;  /* 0x00000000003c9947 */ /* 0x000fea0003800000 */
.L_x_10:
[----:B------:R-:W0:Y:S01]  /*0820*/  S2R R19, SR_LANEID ;  /* 0x0000000000137919 */ /* 0x000e220000000000 */
[----:B------:R-:W-:Y:S01]  /*0830*/  VOTEU.ANY UR4, UPT, PT ;  /* 0x0000000000047886 */ /* 0x000fe200038e0100 */
[----:B------:R-:W2:Y:S01]  /*0840*/  LDC.64 R16, c[0x0][0x3b8] ;  /* 0x0000ee00ff107b82 */ /* 0x000ea20000000a00 */
[----:B------:R-:W0:Y:S08]  /*0850*/  FLO.U32 R14, UR4 ;  /* 0x00000004000e7d00 */ /* 0x000e3000080e0000 */
[----:B------:R-:W2:Y:S01]  /*0860*/  POPC R21, UR4 ;  /* 0x0000000400157d09 */ /* 0x000ea20008000000 */
[----:B0-----:R-:W-:-:S13]  /*0870*/  ISETP.EQ.U32.AND P1, PT, R14, R19, PT ;  /* 0x000000130e00720c */ /* 0x001fda0003f22070 */
[----:B--2---:R-:W2:Y:S01]  /*0880*/  @P1 ATOMG.E.ADD.STRONG.GPU PT, R17, desc[UR8][R16.64], R21 ;  /* 0x80000015101119a8 */ /* 0x004ea200081ef108 */
[----:B------:R-:W0:Y:S02]  /*0890*/  S2R R20, SR_LTMASK ;  /* 0x0000000000147919 */ /* 0x000e240000003900 */
[----:B0-----:R-:W-:-:S06]  /*08a0*/  LOP3.LUT R20, R20, UR4, RZ, 0xc0, !PT ;  /* 0x0000000414147c12 */ /* 0x001fcc000f8ec0ff */
[----:B------:R-:W0:Y:S01]  /*08b0*/  POPC R20, R20 ;  /* 0x0000001400147309 */ /* 0x000e220000000000 */
[----:B--2---:R-:W0:Y:S02]  /*08c0*/  SHFL.IDX PT, R19, R17, R14, 0x1f ;  /* 0x00001f0e11137589 */ /* 0x004e2400000e0000 */
[----:B0-----:R-:W-:-:S05]  /*08d0*/  IADD3 R19, PT, PT, R19, R20, RZ ;  /* 0x0000001413137210 */ /* 0x001fca0007ffe0ff */
[----:B-1----:R-:W-:-:S05]  /*08e0*/  IMAD.WIDE R18, R19, 0x4, R2 ;  /* 0x0000000413127825 */ /* 0x002fca00078e0202 */
[----:B------:R2:W-:Y:S01]  /*08f0*/  STG.E desc[UR8][R18.64], R15 ;  /* 0x0000000f12007986 */ /* 0x0005e2000c101908 */
[----:B------:R-:W-:Y:S05]  /*0900*/  BRA `(.L_x_8) ;  /* 0x0000000000187947 */ /* 0x000fea0003800000 */
.L_x_11:
[----:B------:R-:W-:-:S05]  /*0910*/  IMAD R14, R14, 0x4, R21 ;  /* 0x000000040e0e7824 */ /* 0x000fca00078e0215 */
[----:B------:R3:W-:Y:S01]  /*0920*/  STS [R14+0x4], R15 ;  /* 0x0000040f0e007388 */ /* 0x0007e20000000800 */
[----:B------:R-:W-:Y:S05]  /*0930*/  BRA `(.L_x_8) ;  /* 0x00000000000c7947 */ /* 0x000fea0003800000 */
.L_x_9:
[C---:B------:R-:W-:Y:S02]  /*0940*/  IMAD R14, R24.reuse, 0x4, R1 ;  /* 0x00000004180e7824 */ /* 0x040fe400078e0201 */
[----:B------:R-:W-:-:S03]  /*0950*/  VIADD R24, R24, 0x1 ;  /* 0x0000000118187836 */ /* 0x000fc60000000000 */
[----:B------:R0:W-:Y:S04]  /*0960*/  STL [R14], R15 ;  /* 0x0000000f0e007387 */ /* 0x0001e80000100800 */
.L_x_8:
[----:B------:R-:W-:Y:S05]  /*0970*/  BSYNC.RECONVERGENT B2 ;  /* 0x0000000000027941 */ /* 0x000fea0003800200 */
.L_x_7:
[----:B0-23--:R-:W2:Y:S02]  /*0980*/  LDG.E R15, desc[UR8][R10.64] ;  /* 0x000000080a0f7981 */ /* 0x00dea4000c1e1900 */
[----:B--2---:R-:W-:-:S05]  /*0990*/  IMAD.WIDE R16, R15, 0x4, R6 ;  /* 0x000000040f107825 */ /* 0x004fca00078e0206 */
[----:B------:R-:W2:Y:S01]  /*09a0*/  LDG.E R14, desc[UR8][R16.64] ;  /* 0x00000008100e7981 */ /* 0x000ea2000c1e1900 */
[----:B------:R-:W-:Y:S01]  /*09b0*/  BSSY.RECONVERGENT B2, `(.L_x_12) ;  /* 0x0000032000027945 */ /* 0x000fe20003800200 */
[----:B--2---:R-:W-:-:S13]  /*09c0*/  ISETP.NE.AND P1, PT, R14, RZ, PT ;  /* 0x000000ff0e00720c */ /* 0x004fda0003f25270 */
[----:B------:R-:W-:Y:S05]  /*09d0*/  @P1 BRA `(.L_x_13) ;  /* 0x0000000000bc1947 */ /* 0x000fea0003800000 */
[----:B------:R-:W-:Y:S02]  /*09e0*/  HFMA2 R18, -RZ, RZ, 0, 0 ;  /* 0x00000000ff127431 */ /* 0x000fe400000001ff */
[----:B------:R-:W-:-:S05]  /*09f0*/  IMAD.MOV.U32 R19, RZ, RZ, 0x1 ;  /* 0x00000001ff137424 */ /* 0x000fca00078e00ff */
        /* <DEDUP_REMOVED lines=24> */
.L_x_15:
        /* <DEDUP_REMOVED lines=11> */
[----:B0-----:R-:W-:-:S04]  /*0c30*/  IMAD.IADD R19, R19, 0x1, R20 ;  /* 0x0000000113137824 */ /* 0x001fc800078e0214 */
[----:B-1----:R-:W-:-:S05]  /*0c40*/  IMAD.WIDE R18, R19, 0x4, R2 ;  /* 0x0000000413127825 */ /* 0x002fca00078e0202 */
[----:B------:R3:W-:Y:S01]  /*0c50*/  STG.E desc[UR8][R18.64], R15 ;  /* 0x0000000f12007986 */ /* 0x0007e2000c101908 */
[----:B------:R-:W-:Y:S05]  /*0c60*/  BRA `(.L_x_13) ;  /* 0x0000000000187947 */ /* 0x000fea0003800000 */
.L_x_16:
[----:B------:R-:W-:-:S05]  /*0c70*/  IMAD R14, R14, 0x4, R21 ;  /* 0x000000040e0e7824 */ /* 0x000fca00078e0215 */
[----:B------:R2:W-:Y:S01]  /*0c80*/  STS [R14+0x4], R15 ;  /* 0x0000040f0e007388 */ /* 0x0005e20000000800 */
[----:B------:R-:W-:Y:S05]  /*0c90*/  BRA `(.L_x_13) ;  /* 0x00000000000c7947 */ /* 0x000fea0003800000 */
.L_x_14:
[C---:B------:R-:W-:Y:S01]  /*0ca0*/  IMAD R14, R24.reuse, 0x4, R1 ;  /* 0x00000004180e7824 */ /* 0x040fe200078e0201 */
[----:B------:R-:W-:-:S04]  /*0cb0*/  IADD3 R24, PT, PT, R24, 0x1, RZ ;  /* 0x0000000118187810 */ /* 0x000fc80007ffe0ff */
[----:B------:R0:W-:Y:S03]  /*0cc0*/  STL [R14], R15 ;  /* 0x0000000f0e007387 */ /* 0x0001e60000100800 */
.L_x_13:
[----:B------:R-:W-:Y:S05]  /*0cd0*/  BSYNC.RECONVERGENT B2 ;  /* 0x0000000000027941 */ /* 0x000fea0003800200 */
.L_x_12:
[----:B------:R-:W0:Y:S02]  /*0ce0*/  LDG.E R11, desc[UR8][R10.64+0x4] ;  /* 0x000004080a0b7981 */ /* 0x000e24000c1e1900 */
[----:B0-23--:R-:W-:-:S05]  /*0cf0*/  IMAD.WIDE R14, R11, 0x4, R6 ;  /* 0x000000040b0e7825 */ /* 0x00dfca00078e0206 */
        /* <DEDUP_REMOVED lines=30> */
.L_x_20:
        /* <DEDUP_REMOVED lines=15> */
.L_x_21:
[----:B------:R-:W-:-:S05]  /*0fd0*/  LEA R10, R10, R19, 0x2 ;  /* 0x000000130a0a7211 */ /* 0x000fca00078e10ff */
[----:B------:R2:W-:Y:S01]  /*0fe0*/  STS [R10+0x4], R11 ;  /* 0x0000040b0a007388 */ /* 0x0005e20000000800 */
[----:B------:R-:W-:Y:S05]  /*0ff0*/  BRA `(.L_x_18) ;  /* 0x00000000000c7947 */ /* 0x000fea0003800000 */
.L_x_19:
[C---:B------:R-:W-:Y:S02]  /*1000*/  IMAD R10, R24.reuse, 0x4, R1 ;  /* 0x00000004180a7824 */ /* 0x040fe400078e0201 */
[----:B------:R-:W-:-:S03]  /*1010*/  VIADD R24, R24, 0x1 ;  /* 0x0000000118187836 */ /* 0x000fc60000000000 */
[----:B------:R3:W-:Y:S04]  /*1020*/  STL [R10], R11 ;  /* 0x0000000b0a007387 */ /* 0x0007e80000100800 */
.L_x_18:
[----:B------:R-:W-:Y:S05]  /*1030*/  BSYNC.RECONVERGENT B2 ;  /* 0x0000000000027941 */ /* 0x000fea0003800200 */
.L_x_17:
[----:B------:R-:W-:Y:S01]  /*1040*/  VIADD R13, R13, 0x4 ;  /* 0x000000040d0d7836 */ /* 0x000fe20000000000 */
[----:B------:R-:W-:Y:S06]  /*1050*/  @P0 BRA `(.L_x_22) ;  /* 0xfffffff000900947 */ /* 0x000fec000383ffff */
.L_x_3:
[----:B------:R-:W-:Y:S05]  /*1060*/  BSYNC.RECONVERGENT B0 ;  /* 0x0000000000007941 */ /* 0x000fea0003800200 */
.L_x_2:
[----:B------:R-:W-:-:S13]  /*1070*/  ISETP.NE.AND P0, PT, R4, RZ, PT ;  /* 0x000000ff0400720c */ /* 0x000fda0003f05270 */
[----:B------:R-:W-:Y:S05]  /*1080*/  @!P0 BRA `(.L_x_1) ;  /* 0x0000000000fc8947 */ /* 0x000fea0003800000 */
[----:B-1----:R-:W1:Y:S01]  /*1090*/  LDC.64 R2, c[0x0][0x3b0] ;  /* 0x0000ec00ff027b82 */ /* 0x002e620000000a00 */
[----:B------:R-:W-:-:S07]  /*10a0*/  IMAD.MOV R4, RZ, RZ, -R4 ;  /* 0x000000ffff047224 */ /* 0x000fce00078e0a04 */
[----:B------:R-:W4:Y:S08]  /*10b0*/  LDC.64 R6, c[0x0][0x3a0] ;  /* 0x0000e800ff067b82 */ /* 0x000f300000000a00 */
[----:B------:R-:W0:Y:S02]  /*10c0*/  LDC.64 R8, c[0x0][0x390] ;  /* 0x0000e400ff087b82 */ /* 0x000e240000000a00 */
.L_x_28:
[----:B0-23--:R-:W-:-:S06]  /*10d0*/  IMAD.WIDE R10, R13, 0x4, R8 ;  /* 0x000000040d0a7825 */ /* 0x00dfcc00078e0208 */
[----:B------:R-:W4:Y:S02]  /*10e0*/  LDG.E R11, desc[UR8][R10.64] ;  /* 0x000000080a0b7981 */ /* 0x000f24000c1e1900 */
[----:B----4-:R-:W-:-:S05]  /*10f0*/  IMAD.WIDE R14, R11, 0x4, R6 ;  /* 0x000000040b0e7825 */ /* 0x010fca00078e0206 */
[----:B------:R-:W2:Y:S01]  /*1100*/  LDG.E R12, desc[UR8][R14.64] ;  /* 0x000000080e0c7981 */ /* 0x000ea2000c1e1900 */
[----:B------:R-:W-:Y:S01]  /*1110*/  IADD3 R4, PT, PT, R4, 0x1, RZ ;  /* 0x0000000104047810 */ /* 0x000fe20007ffe0ff */
[----:B------:R-:W-:Y:S03]  /*1120*/  BSSY.RECONVERGENT B0, `(.L_x_23) ;  /* 0x0000033000007945 */ /* 0x000fe60003800200 */
[----:B------:R-:W-:Y:S02]  /*1130*/  ISETP.NE.AND P0, PT, R4, RZ, PT ;  /* 0x000000ff0400720c */ /* 0x000fe40003f05270 */
        /* <DEDUP_REMOVED lines=28> */
.L_x_26:
        /* <DEDUP_REMOVED lines=15> */
.L_x_27:
[----:B------:R-:W-:-:S05]  /*13f0*/  LEA R10, R10, R19, 0x2 ;  /* 0x000000130a0a7211 */ /* 0x000fca00078e10ff */
[----:B------:R2:W-:Y:S01]  /*1400*/  STS [R10+0x4], R11 ;  /* 0x0000040b0a007388 */ /* 0x0005e20000000800 */
[----:B------:R-:W-:Y:S05]  /*1410*/  BRA `(.L_x_24) ;  /* 0x00000000000c7947 */ /* 0x000fea0003800000 */
.L_x_25:
[C---:B------:R-:W-:Y:S02]  /*1420*/  IMAD R10, R24.reuse, 0x4, R1 ;  /* 0x00000004180a7824 */ /* 0x040fe400078e0201 */
[----:B------:R-:W-:-:S03]  /*1430*/  VIADD R24, R24, 0x1 ;  /* 0x0000000118187836 */ /* 0x000fc60000000000 */
[----:B------:R0:W-:Y:S04]  /*1440*/  STL [R10], R11 ;  /* 0x0000000b0a007387 */ /* 0x0001e80000100800 */
.L_x_24:
[----:B------:R-:W-:Y:S05]  /*1450*/  BSYNC.RECONVERGENT B0 ;  /* 0x0000000000007941 */ /* 0x000fea0003800200 */
.L_x_23:
[----:B------:R-:W-:Y:S01]  /*1460*/  VIADD R13, R13, 0x1 ;  /* 0x000000010d0d7836 */ /* 0x000fe20000000000 */
[----:B------:R-:W-:Y:S06]  /*1470*/  @P0 BRA `(.L_x_28) ;  /* 0xfffffffc00140947 */ /* 0x000fec000383ffff */
.L_x_1:
[----:B------:R-:W-:Y:S05]  /*1480*/  BSYNC.RECONVERGENT B1 ;  /* 0x0000000000017941 */ /* 0x000fea0003800200 */
.L_x_0:
[----:B------:R-:W4:Y:S01]  /*1490*/  LDC.64 R32, c[0x0][0x3b8] ;  /* 0x0000ee00ff207b82 */ /* 0x000f220000000a00 */
[----:B-1----:R-:W-:-:S04]  /*14a0*/  VOTE.ANY R2, PT, PT ;  /* 0x0000000000027806 */ /* 0x002fc800038e0100 */
[----:B------:R-:W-:Y:S02]  /*14b0*/  ISETP.EQ.U32.AND P1, PT, R2, -0x1, PT ;  /* 0xffffffff0200780c */ /* 0x000fe40003f22070 */
[----:B------:R-:W-:-:S11]  /*14c0*/  ISETP.GE.AND P0, PT, R24, 0x1, PT ;  /* 0x000000011800780c */ /* 0x000fd60003f06270 */
[----:B----4-:R1:W5:Y:S01]  /*14d0*/  @!P1 ATOMG.E.ADD.STRONG.GPU PT, R7, desc[UR8][R32.64], R24 ;  /* 0x80000018200799a8 */ /* 0x01036200081ef108 */
[----:B------:R-:W-:Y:S05]  /*14e0*/  @!P1 BRA `(.L_x_29) ;  /* 0x0000000000449947 */ /* 0x000fea0003800000 */
[----:B-----5:R-:W4:Y:S01]  /*14f0*/  SHFL.UP P1, R7, R24, 0x1, RZ ;  /* 0x0420000018077989 */ /* 0x020f2200000200ff */
[----:B------:R-:W-:Y:S01]  /*1500*/  IMAD.MOV.U32 R3, RZ, RZ, R24 ;  /* 0x000000ffff037224 */ /* 0x000fe200078e0018 */
[----:B------:R-:W0:Y:S01]  /*1510*/  S2R R4, SR_LANEID ;  /* 0x0000000000047919 */ /* 0x000e220000000000 */
[----:B----4-:R-:W-:-:S05]  /*1520*/  @P1 IADD3 R3, PT, PT, R24, R7, RZ ;  /* 0x0000000718031210 */ /* 0x010fca0007ffe0ff */
[----:B------:R-:W4:Y:S01]  /*1530*/  SHFL.UP P1, R2, R3, 0x2, RZ ;  /* 0x0440000003027989 */ /* 0x000f2200000200ff */
[----:B0-----:R-:W-:Y:S01]  /*1540*/  ISETP.EQ.U32.AND P2, PT, R4, 0x1f, PT ;  /* 0x0000001f0400780c */ /* 0x001fe20003f42070 */
[----:B----4-:R-:W-:-:S05]  /*1550*/  @P1 IMAD.IADD.U32 R3, R3, 0x1, R2 ;  /* 0x0000000103031824 */ /* 0x010fca00078e0002 */
[----:B------:R-:W0:Y:S02]  /*1560*/  SHFL.UP P1, R2, R3, 0x4, RZ ;  /* 0x0480000003027989 */ /* 0x000e2400000200ff */
[----:B0-----:R-:W-:-:S05]  /*1570*/  @P1 IMAD.IADD.U32 R3, R3, 0x1, R2 ;  /* 0x0000000103031824 */ /* 0x001fca00078e0002 */
[----:B------:R-:W0:Y:S02]  /*1580*/  SHFL.UP P1, R2, R3, 0x8, RZ ;  /* 0x0500000003027989 */ /* 0x000e2400000200ff */
[----:B0-----:R-:W-:-:S05]  /*1590*/  @P1 IMAD.IADD.U32 R3, R3, 0x1, R2 ;  /* 0x0000000103031824 */ /* 0x001fca00078e0002 */
[----:B------:R-:W0:Y:S02]  /*15a0*/  SHFL.UP P1, R2, R3, 0x10, RZ ;  /* 0x0600000003027989 */ /* 0x000e2400000200ff */
[----:B0-----:R-:W-:-:S05]  /*15b0*/  @P1 IMAD.IADD.U32 R3, R3, 0x1, R2 ;  /* 0x0000000103031824 */ /* 0x001fca00078e0002 */
[----:B------:R-:W4:Y:S04]  /*15c0*/  @P2 ATOMG.E.ADD.STRONG.GPU PT, R2, desc[UR8][R32.64], R3 ;  /* 0x80000003200229a8 */ /* 0x000f2800081ef108 */
[----:B------:R-:W-:Y:S04]  /*15d0*/  SHFL.UP P1, R4, R3, 0x1, RZ ;  /* 0x0420000003047989 */ /* 0x000fe800000200ff */
[----:B----4-:R-:W0:Y:S02]  /*15e0*/  SHFL.IDX PT, R7, R2, 0x1f, 0x1f ;  /* 0x03e01f0002077f89 */ /* 0x010e2400000e0000 */
[----:B0-----:R-:W-:-:S07]  /*15f0*/  @P1 IADD3 R7, PT, PT, R7, R4, RZ ;  /* 0x0000000407071210 */ /* 0x001fce0007ffe0ff */
.L_x_29:
[----:B------:R-:W-:Y:S04]  /*1600*/  BSSY.RECONVERGENT B0, `(.L_x_30) ;  /* 0x0000164000007945 */ /* 0x000fe80003800200 */
[----:B------:R-:W-:Y:S05]  /*1610*/  @!P0 BRA `(.L_x_31) ;  /* 0x0000001400888947 */ /* 0x000fea0003800000 */
[----:B-----5:R-:W-:Y:S01]  /*1620*/  LOP3.LUT P0, RZ, R7, 0x3, RZ, 0xc0, !PT ;  /* 0x0000000307ff7812 */ /* 0x020fe2000780c0ff */
[----:B------:R-:W-:-:S12]  /*1630*/  IMAD.MOV.U32 R6, RZ, RZ, RZ ;  /* 0x000000ffff067224 */ /* 0x000fd800078e00ff */
[----:B------:R-:W-:-:S04]  /*1640*/  @P0 SHF.R.S32.HI R2, RZ, 0x1f, R7 ;  /* 0x0000001fff020819 */ /* 0x000fc80000011407 */
[----:B------:R-:W-:-:S04]  /*1650*/  @P0 LEA.HI R2, R2, R7, RZ, 0x2 ;  /* 0x0000000702020211 */ /* 0x000fc800078f10ff */
[----:B------:R-:W-:-:S04]  /*1660*/  @P0 LOP3.LUT R2, R2, 0xfffffffc, RZ, 0xc0, !PT ;  /* 0xfffffffc02020812 */ /* 0x000fc800078ec0ff */
[----:B------:R-:W-:-:S04]  /*1670*/  @P0 IADD3 R6, PT, PT, R2, 0x4, -R7 ;  /* 0x0000000402060810 */ /* 0x000fc80007ffe807 */
[----:B------:R-:W-:-:S13]  /*1680*/  ISETP.GT.U32.AND P0, PT, R6, R24, PT ;  /* 0x000000180600720c */ /* 0x000fda0003f04070 */
[----:B------:R-:W-:Y:S05]  /*1690*/  @!P0 BRA `(.L_x_32) ;  /* 0x0000000000a48947 */ /* 0x000fea0003800000 */
[C---:B------:R-:W-:Y:S01]  /*16a0*/  ISETP.GE.U32.AND P1, PT, R24.reuse, 0x4, PT ;  /* 0x000000041800780c */ /* 0x040fe20003f26070 */
[----:B------:R-:W-:Y:S01]  /*16b0*/  BSSY.RECONVERGENT B1, `(.L_x_33) ;  /* 0x0000017000017945 */ /* 0x000fe20003800200 */
[----:B0-----:R-:W-:Y:S01]  /*16c0*/  LOP3.LUT R16, R24, 0x3, RZ, 0xc0, !PT ;  /* 0x0000000318107812 */ /* 0x001fe200078ec0ff */
[----:B------:R-:W-:-:S03]  /*16d0*/  IMAD.MOV.U32 R4, RZ, RZ, RZ ;  /* 0x000000ffff047224 */ /* 0x000fc600078e00ff */
[----:B------:R-:W-:-:S07]  /*16e0*/  ISETP.NE.AND P0, PT, R16, RZ, PT ;  /* 0x000000ff1000720c */ /* 0x000fce0003f05270 */
[----:B------:R-:W-:Y:S06]  /*16f0*/  @!P1 BRA `(.L_x_34) ;  /* 0x0000000000489947 */ /* 0x000fec0003800000 */
[----:B------:R-:W0:Y:S01]  /*1700*/  LDC.64 R12, c[0x0][0x3b0] ;  /* 0x0000ec00ff0c7b82 */ /* 0x000e220000000a00 */
[----:B------:R-:W-:Y:S01]  /*1710*/  LOP3.LUT R4, R24, 0x7ffffffc, RZ, 0xc0, !PT ;  /* 0x7ffffffc18047812 */ /* 0x000fe200078ec0ff */
[----:B------:R-:W-:Y:S01]  /*1720*/  IMAD.MOV.U32 R2, RZ, RZ, R1 ;  /* 0x000000ffff027224 */ /* 0x000fe200078e0001 */
[----:B------:R-:W-:-:S03]  /*1730*/  MOV R17, R7 ;  /* 0x0000000700117202 */ /* 0x000fc60000000f00 */
[----:B------:R-:W-:Y:S01]  /*1740*/  IMAD.MOV R3, RZ, RZ, -R4 ;  /* 0x000000ffff037224 */ /* 0x000fe200078e0a04 */
[----:B0-----:R-:W-:-:S05]  /*1750*/  IADD3 R12, P1, PT, R12, 0x8, RZ ;  /* 0x000000080c0c7810 */ /* 0x001fca0007f3e0ff */
[----:B------:R-:W-:-:S08]  /*1760*/  IMAD.X R13, RZ, RZ, R13, P1 ;  /* 0x000000ffff0d7224 */ /* 0x000fd000008e060d */
.L_x_35:
[----:B0-23--:R0:W2:Y:S01]  /*1770*/  LDL.128 R8, [R2] ;  /* 0x0000000002087983 */ /* 0x00d0a20000100c00 */
[----:B------:R-:W-:-:S04]  /*1780*/  IMAD.WIDE R14, R17, 0x4, R12 ;  /* 0x00000004110e7825 */ /* 0x000fc800078e020c */
[----:B------:R-:W-:Y:S02]  /*1790*/  VIADD R3, R3, 0x4 ;  /* 0x0000000403037836 */ /* 0x000fe40000000000 */
[----:B------:R-:W-:Y:S02]  /*17a0*/  VIADD R17, R17, 0x4 ;  /* 0x0000000411117836 */ /* 0x000fe40000000000 */
[----:B0-----:R-:W-:Y:S01]  /*17b0*/  VIADD R2, R2, 0x10 ;  /* 0x0000001002027836 */ /* 0x001fe20000000000 */
[----:B------:R-:W-:Y:S01]  /*17c0*/  ISETP.NE.AND P1, PT, R3, RZ, PT ;  /* 0x000000ff0300720c */ /* 0x000fe20003f25270 */
[----:B--2---:R0:W-:Y:S04]  /*17d0*/  STG.E desc[UR8][R14.64+-0x8], R8 ;  /* 0xfffff8080e007986 */ /* 0x0041e8000c101908 */
[----:B------:R0:W-:Y:S04]  /*17e0*/  STG.E desc[UR8][R14.64+-0x4], R9 ;  /* 0xfffffc090e007986 */ /* 0x0001e8000c101908 */
[----:B------:R0:W-:Y:S04]  /*17f0*/  STG.E desc[UR8][R14.64], R10 ;  /* 0x0000000a0e007986 */ /* 0x0001e8000c101908 */
[----:B------:R0:W-:Y:S01]  /*1800*/  STG.E desc[UR8][R14.64+0x4], R11 ;  /* 0x0000040b0e007986 */ /* 0x0001e2000c101908 */
[----:B------:R-:W-:Y:S05]  /*1810*/  @P1 BRA `(.L_x_35) ;  /* 0xfffffffc00d41947 */ /* 0x000fea000383ffff */
.L_x_34:
[----:B------:R-:W-:Y:S05]  /*1820*/  BSYNC.RECONVERGENT B1 ;  /* 0x0000000000017941 */ /* 0x000fea0003800200 */
.L_x_33:
[----:B------:R-:W-:Y:S04]  /*1830*/  BSSY.RECONVERGENT B1, `(.L_x_36) ;  /* 0x000000e000017945 */ /* 0x000fe80003800200 */
[----:B------:R-:W-:Y:S05]  /*1840*/  @!P0 BRA `(.L_x_37) ;  /* 0x0000000000308947 */ /* 0x000fea0003800000 */
[----:B0-----:R-:W0:Y:S01]  /*1850*/  LDC.64 R8, c[0x0][0x3b0] ;  /* 0x0000ec00ff087b82 */ /* 0x001e220000000a00 */
[----:B------:R-:W-:Y:S01]  /*1860*/  IADD3 R7, PT, PT, R7, R4, RZ ;  /* 0x0000000407077210 */ /* 0x000fe20007ffe0ff */
[----:B------:R-:W-:Y:S02]  /*1870*/  IMAD R6, R4, 0x4, R1 ;  /* 0x0000000404067824 */ /* 0x000fe400078e0201 */
[----:B------:R-:W-:-:S07]  /*1880*/  IMAD.MOV R4, RZ, RZ, -R16 ;  /* 0x000000ffff047224 */ /* 0x000fce00078e0a10 */
.L_x_38:
[----:B--234-:R2:W3:Y:S01]  /*1890*/  LDL R11, [R6] ;  /* 0x00000000060b7983 */ /* 0x01c4e20000100800 */
[----:B0-----:R-:W-:-:S04]  /*18a0*/  IMAD.WIDE R2, R7, 0x4, R8 ;  /* 0x0000000407027825 */ /* 0x001fc800078e0208 */
[----:B------:R-:W-:Y:S02]  /*18b0*/  VIADD R4, R4, 0x1 ;  /* 0x0000000104047836 */ /* 0x000fe40000000000 */
[----:B------:R-:W-:Y:S02]  /*18c0*/  VIADD R7, R7, 0x1 ;  /* 0x0000000107077836 */ /* 0x000fe40000000000 */
[----:B--2---:R-:W-:Y:S01]  /*18d0*/  VIADD R6, R6, 0x4 ;  /* 0x0000000406067836 */ /* 0x004fe20000000000 */
[----:B------:R-:W-:Y:S01]  /*18e0*/  ISETP.NE.AND P0, PT, R4, RZ, PT ;  /* 0x000000ff0400720c */ /* 0x000fe20003f05270 */
[----:B---3--:R4:W-:-:S12]  /*18f0*/  STG.E desc[UR8][R2.64], R11 ;  /* 0x0000000b02007986 */ /* 0x0089d8000c101908 */
[----:B------:R-:W-:Y:S05]  /*1900*/  @P0 BRA `(.L_x_38) ;  /* 0xfffffffc00e00947 */ /* 0x000fea000383ffff */
.L_x_37:
[----:B------:R-:W-:Y:S05]  /*1910*/  BSYNC.RECONVERGENT B1 ;  /* 0x0000000000017941 */ /* 0x000fea0003800200 */
.L_x_36:
[----:B------:R-:W-:Y:S05]  /*1920*/  BRA `(.L_x_31) ;  /* 0x0000001000c47947 */ /* 0x000fea0003800000 */
.L_x_32:
[----:B------:R-:W-:Y:S01]  /*1930*/  ISETP.NE.AND P0, PT, R6, RZ, PT ;  /* 0x000000ff0600720c */ /* 0x000fe20003f05270 */
[----:B------:R-:W-:-:S12]  /*1940*/  BSSY.RECONVERGENT B1, `(.L_x_39) ;  /* 0x0000020000017945 */ /* 0x000fd80003800200 */
[----:B------:R-:W-:Y:S05]  /*1950*/  @!P0 BRA `(.L_x_40) ;  /* 0x0000000000788947 */ /* 0x000fea0003800000 */
[----:B------:R-:W-:-:S05]  /*1960*/  IADD3 R2, PT, PT, R24, -0x1, RZ ;  /* 0xffffffff18027810 */ /* 0x000fca0007ffe0ff */
[----:B------:R-:W-:Y:S02]  /*1970*/  IMAD R4, R2, 0x4, R1 ;  /* 0x0000000402047824 */ /* 0x000fe400078e0201 */
[----:B------:R-:W4:Y:S03]  /*1980*/  LDC.64 R2, c[0x0][0x3b0] ;  /* 0x0000ec00ff027b82 */ /* 0x000f260000000a00 */
[----:B------:R-:W5:Y:S01]  /*1990*/  LDL R9, [R4] ;  /* 0x0000000004097983 */ /* 0x000f620000100800 */
[----:B------:R-:W-:Y:S01]  /*19a0*/  ISETP.NE.AND P0, PT, R6, 0x1, PT ;  /* 0x000000010600780c */ /* 0x000fe20003f05270 */
[----:B----4-:R-:W-:-:S05]  /*19b0*/  IMAD.WIDE R2, R7, 0x4, R2 ;  /* 0x0000000407027825 */ /* 0x010fca00078e0202 */
[----:B-----5:R4:W-:Y:S07]  /*19c0*/  STG.E desc[UR8][R2.64], R9 ;  /* 0x0000000902007986 */ /* 0x0209ee000c101908 */
[----:B------:R-:W-:Y:S05]  /*19d0*/  @!P0 BRA `(.L_x_40) ;  /* 0x0000000000588947 */ /* 0x000fea0003800000 */
[----:B------:R-:W-:-:S05]  /*19e0*/  IMAD R4, R24, 0x4, R1 ;  /* 0x0000000418047824 */ /* 0x000fca00078e0201 */
[----:B----4-:R-:W4:Y:S01]  /*19f0*/  LDL R9, [R4+-0x8] ;  /* 0xfffff80004097983 */ /* 0x010f220000100800 */
[----:B------:R-:W-:-:S03]  /*1a00*/  ISETP.NE.AND P0, PT, R6, 0x2, PT ;  /* 0x000000020600780c */ /* 0x000fc60003f05270 */
[----:B----4-:R4:W-:Y:S10]  /*1a10*/  STG.E desc[UR8][R2.64+0x4], R9 ;  /* 0x0000040902007986 */ /* 0x0109f4000c101908 */
[----:B------:R-:W-:Y:S05]  /*1a20*/  @!P0 BRA `(.L_x_40) ;  /* 0x0000000000448947 */ /* 0x000fea0003800000 */
        /* <DEDUP_REMOVED lines=12> */
[----:B------:R-:W-:Y:S01]  /*1af0*/  ISETP.NE.AND P0, PT, R6, 0x6, PT ;  /* 0x000000060600780c */ /* 0x000fe20003f05270 */
[----:B----4-:R-:W4:-:S12]  /*1b00*/  LDL R9, [R4+-0x18] ;  /* 0xffffe80004097983 */ /* 0x010f180000100800 */
[----:B0-23--:R-:W2:Y:S04]  /*1b10*/  @P0 LDL R11, [R4+-0x1c] ;  /* 0xffffe400040b0983 */ /* 0x00dea80000100800 */
[----:B----4-:R0:W-:Y:S04]  /*1b20*/  STG.E desc[UR8][R2.64+0x14], R9 ;  /* 0x0000140902007986 */ /* 0x0101e8000c101908 */
[----:B--2---:R0:W-:Y:S02]  /*1b30*/  @P0 STG.E desc[UR8][R2.64+0x18], R11 ;  /* 0x0000180b02000986 */ /* 0x0041e4000c101908 */
.L_x_40:
[----:B------:R-:W-:Y:S05]  /*1b40*/  BSYNC.RECONVERGENT B1 ;  /* 0x0000000000017941 */ /* 0x000fea0003800200 */
.L_x_39:
[----:B0---4-:R-:W-:Y:S01]  /*1b50*/  IMAD.IADD R2, R24, 0x1, -R6 ;  /* 0x0000000118027824 */ /* 0x011fe200078e0a06 */
[----:B------:R-:W-:Y:S04]  /*1b60*/  BSSY.RECONVERGENT B3, `(.L_x_41) ;  /* 0x000008c000037945 */ /* 0x000fe80003800200 */
[----:B------:R-:W-:Y:S02]  /*1b70*/  ISETP.GE.AND P0, PT, R2, 0x4, PT ;  /* 0x000000040200780c */ /* 0x000fe40003f06270 */
[----:B------:R-:W-:-:S04]  /*1b80*/  SHF.R.S32.HI R3, RZ, 0x1f, R2 ;  /* 0x0000001fff037819 */ /* 0x000fc80000011402 */
[----:B------:R-:W-:Y:S01]  /*1b90*/  LEA.HI R4, R3, R2, RZ, 0x2 ;  /* 0x0000000203047211 */ /* 0x000fe200078f10ff */
[----:B------:R-:W-:-:S03]  /*1ba0*/  IMAD.IADD R3, R7, 0x1, R6 ;  /* 0x0000000107037824 */ /* 0x000fc600078e0206 */
[----:B------:R-:W-:-:S03]  /*1bb0*/  SHF.R.S32.HI R4, RZ, 0x2, R4 ;  /* 0x00000002ff047819 */ /* 0x000fc60000011404 */
[----:B------:R-:W-:Y:S05]  /*1bc0*/  @!P0 BRA `(.L_x_42) ;  /* 0x0000000800148947 */ /* 0x000fea0003800000 */
[----:B------:R-:W-:Y:S01]  /*1bd0*/  IADD3 R9, PT, PT, R4, -0x1, RZ ;  /* 0xffffffff04097810 */ /* 0x000fe20007ffe0ff */
[----:B------:R-:W-:Y:S01]  /*1be0*/  BSSY.RECONVERGENT B2, `(.L_x_43) ;  /* 0x0000075000027945 */ /* 0x000fe20003800200 */
[----:B------:R-:W-:Y:S01]  /*1bf0*/  SHF.R.S32.HI R8, RZ, 0x1f, R3 ;  /* 0x0000001fff087819 */ /* 0x000fe20000011403 */
[----:B------:R-:W-:Y:S01]  /*1c00*/  IMAD.MOV.U32 R30, RZ, RZ, RZ ;  /* 0x000000ffff1e7224 */ /* 0x000fe200078e00ff */
[----:B------:R-:W-:Y:S02]  /*1c10*/  ISETP.GE.U32.AND P0, PT, R9, 0x3, PT ;  /* 0x000000030900780c */ /* 0x000fe40003f06070 */
[----:B------:R-:W-:Y:S02]  /*1c20*/  LEA.HI R8, R8, R3, RZ, 0x2 ;  /* 0x0000000308087211 */ /* 0x000fe400078f10ff */
[----:B------:R-:W-:Y:S02]  /*1c30*/  LOP3.LUT R25, R4, 0x3, RZ, 0xc0, !PT ;  /* 0x0000000304197812 */ /* 0x000fe400078ec0ff */
[----:B------:R-:W-:-:S07]  /*1c40*/  SHF.R.S32.HI R26, RZ, 0x2, R8 ;  /* 0x00000002ff1a7819 */ /* 0x000fce0000011408 */
[----:B------:R-:W-:Y:S05]  /*1c50*/  @!P0 BRA `(.L_x_44) ;  /* 0x0000000400b48947 */ /* 0x000fea0003800000 */
[----:B------:R-:W0:Y:S01]  /*1c60*/  LDCU.64 UR4, c[0x0][0x3b0] ;  /* 0x00007600ff0477ac */ /* 0x000e220008000a00 */
[----:B------:R-:W-:Y:S01]  /*1c70*/  LOP3.LUT R30, R4, 0x1ffffffc, RZ, 0xc0, !PT ;  /* 0x1ffffffc041e7812 */ /* 0x000fe200078ec0ff */
[----:B------:R-:W-:Y:S01]  /*1c80*/  BSSY.RELIABLE B1, `(.L_x_45) ;  /* 0x000005c000017945 */ /* 0x000fe20003800100 */
[----:B------:R-:W-:Y:S01]  /*1c90*/  IADD3 R27, PT, PT, R1, 0x20, RZ ;  /* 0x00000020011b7810 */ /* 0x000fe20007ffe0ff */
[----:B------:R-:W-:Y:S02]  /*1ca0*/  IMAD.MOV.U32 R28, RZ, RZ, R26 ;  /* 0x000000ffff1c7224 */ /* 0x000fe400078e001a */
[----:B------:R-:W-:-:S05]  /*1cb0*/  IMAD.MOV R29, RZ, RZ, -R30 ;  /* 0x000000ffff1d7224 */ /* 0x000fca00078e0a1e */
[----:B------:R-:W-:Y:S01]  /*1cc0*/  ISETP.GE.AND P0, PT, R29, RZ, PT ;  /* 0x000000ff1d00720c */ /* 0x000fe20003f06270 */
[----:B0-----:R-:W-:-:S04]  /*1cd0*/  UIADD3 UR4, UP0, UPT, UR4, 0x20, URZ ;  /* 0x0000002004047890 */ /* 0x001fc8000ff1e0ff */
[----:B------:R-:W-:Y:S02]  /*1ce0*/  UIADD3.X UR5, UPT, UPT, URZ, UR5, URZ, UP0, !UPT ;  /* 0x00000005ff057290 */ /* 0x000fe400087fe4ff */
[----:B------:R-:W-:-:S04]  /*1cf0*/  IMAD.U32 R34, RZ, RZ, UR4 ;  /* 0x00000004ff227e24 */ /* 0x000fc8000f8e00ff */
[----:B------:R-:W-:Y:S02]  /*1d00*/  IMAD.U32 R35, RZ, RZ, UR5 ;  /* 0x00000005ff237e24 */ /* 0x000fe4000f8e00ff */
[----:B------:R-:W-:Y:S05]  /*1d10*/  @P0 BRA `(.L_x_46) ;  /* 0x0000000400480947 */ /* 0x000fea0003800000 */
[----:B------:R-:W-:Y:S01]  /*1d20*/  IMAD.MOV R8, RZ, RZ, -R29 ;  /* 0x000000ffff087224 */ /* 0x000fe200078e0a1d */
[----:B------:R-:W-:Y:S01]  /*1d30*/  BSSY.RECONVERGENT B4, `(.L_x_47) ;  /* 0x0000031000047945 */ /* 0x000fe20003800200 */
[----:B------:R-:W-:-:S03]  /*1d40*/  PLOP3.LUT P0, PT, PT, PT, PT, 0x80, 0x8 ;  /* 0x000000000008781c */ /* 0x000fc60003f0f070 */
[----:B------:R-:W-:-:S13]  /*1d50*/  ISETP.GT.AND P1, PT, R8, 0xc, PT ;  /* 0x0000000c0800780c */ /* 0x000fda0003f24270 */
[----:B------:R-:W-:Y:S05]  /*1d60*/  @!P1 BRA `(.L_x_48) ;  /* 0x0000000000b49947 */ /* 0x000fea0003800000 */
[----:B------:R-:W-:-:S13]  /*1d70*/  PLOP3.LUT P0, PT, PT, PT, PT, 0x8, 0x80 ;  /* 0x000000000080781c */ /* 0x000fda0003f0e170 */
.L_x_49:
[----:B0-23--:R-:W2:Y:S04]  /*1d80*/  LDL.128 R8, [R27+-0x20] ;  /* 0xffffe0001b087983 */ /* 0x00dea80000100c00 */
[----:B------:R-:W3:Y:S01]  /*1d90*/  LDL.128 R12, [R27+-0x10] ;  /* 0xfffff0001b0c7983 */ /* 0x000ee20000100c00 */
[----:B------:R-:W-:-:S03]  /*1da0*/  IMAD.WIDE R36, R28, 0x10, R34 ;  /* 0x000000101c247825 */ /* 0x000fc600078e0222 */
[----:B------:R-:W4:Y:S04]  /*1db0*/  LDL.128 R16, [R27+0x20] ;  /* 0x000020001b107983 */ /* 0x000f280000100c00 */
[----:B------:R-:W5:Y:S04]  /*1dc0*/  LDL.128 R20, [R27+0x30] ;  /* 0x000030001b147983 */ /* 0x000f680000100c00 */
[----:B--2---:R0:W-:Y:S04]  /*1dd0*/  STG.E.128 desc[UR8][R36.64+-0x20], R8 ;  /* 0xffffe00824007986 */ /* 0x0041e8000c101d08 */
[----:B---3--:R2:W-:Y:S04]  /*1de0*/  STG.E.128 desc[UR8][R36.64+-0x10], R12 ;  /* 0xfffff00c24007986 */ /* 0x0085e8000c101d08 */
[----:B0-----:R-:W3:Y:S04]  /*1df0*/  LDL.128 R8, [R27] ;  /* 0x000000001b087983 */ /* 0x001ee80000100c00 */
[----:B--2---:R-:W2:Y:S01]  /*1e00*/  LDL.128 R12, [R27+0x10] ;  /* 0x000010001b0c7983 */ /* 0x004ea20000100c00 */
[----:B------:R-:W-:-:S03]  /*1e10*/  VIADD R31, R28, 0x4 ;  /* 0x000000041c1f7836 */ /* 0x000fc60000000000 */
[----:B---3--:R0:W-:Y:S04]  /*1e20*/  STG.E.128 desc[UR8][R36.64], R8 ;  /* 0x0000000824007986 */ /* 0x0081e8000c101d08 */
[----:B--2---:R2:W-:Y:S04]  /*1e30*/  STG.E.128 desc[UR8][R36.64+0x10], R12 ;  /* 0x0000100c24007986 */ /* 0x0045e8000c101d08 */
[----:B0-----:R-:W3:Y:S04]  /*1e40*/  LDL.128 R8, [R27+0x40] ;  /* 0x000040001b087983 */ /* 0x001ee80000100c00 */
[----:B--2---:R-:W2:Y:S01]  /*1e50*/  LDL.128 R12, [R27+0x50] ;  /* 0x000050001b0c7983 */ /* 0x004ea20000100c00 */
[----:B------:R-:W-:-:S05]  /*1e60*/  IMAD.WIDE R36, R31, 0x10, R34 ;  /* 0x000000101f247825 */ /* 0x000fca00078e0222 */
[----:B---3--:R0:W-:Y:S04]  /*1e70*/  STG.E.128 desc[UR8][R36.64], R8 ;  /* 0x0000000824007986 */ /* 0x0081e8000c101d08 */
[----:B--2---:R2:W-:Y:S04]  /*1e80*/  STG.E.128 desc[UR8][R36.64+0x10], R12 ;  /* 0x0000100c24007986 */ /* 0x0045e8000c101d08 */
[----:B0-----:R-:W3:Y:S04]  /*1e90*/  LDL.128 R8, [R27+0x60] ;  /* 0x000060001b087983 */ /* 0x001ee80000100c00 */
[----:B--2---:R-:W2:Y:S01]  /*1ea0*/  LDL.128 R12, [R27+0x70] ;  /* 0x000070001b0c7983 */ /* 0x004ea20000100c00 */
[----:B------:R-:W-:-:S03]  /*1eb0*/  VIADD R31, R28, 0x8 ;  /* 0x000000081c1f7836 */ /* 0x000fc60000000000 */
[----:B----4-:R0:W-:Y:S04]  /*1ec0*/  STG.E.128 desc[UR8][R36.64+-0x20], R16 ;  /* 0xffffe01024007986 */ /* 0x0101e8000c101d08 */
[----:B-----5:R4:W-:Y:S04]  /*1ed0*/  STG.E.128 desc[UR8][R36.64+-0x10], R20 ;  /* 0xfffff01424007986 */ /* 0x0209e8000c101d08 */
[----:B0-----:R-:W5:Y:S01]  /*1ee0*/  LDL.128 R16, [R27+0x80] ;  /* 0x000080001b107983 */ /* 0x001f620000100c00 */
[----:B----4-:R-:W-:-:S03]  /*1ef0*/  IMAD.WIDE R36, R31, 0x10, R34 ;  /* 0x000000101f247825 */ /* 0x010fc600078e0222 */
[----:B------:R-:W4:Y:S04]  /*1f00*/  LDL.128 R20, [R27+0x90] ;  /* 0x000090001b147983 */ /* 0x000f280000100c00 */
[----:B---3--:R0:W-:Y:S04]  /*1f10*/  STG.E.128 desc[UR8][R36.64+-0x20], R8 ;  /* 0xffffe00824007986 */ /* 0x0081e8000c101d08 */
[----:B--2---:R2:W-:Y:S04]  /*1f20*/  STG.E.128 desc[UR8][R36.64+-0x10], R12 ;  /* 0xfffff00c24007986 */ /* 0x0045e8000c101d08 */
[----:B0-----:R-:W3:Y:S04]  /*1f30*/  LDL.128 R8, [R27+0xa0] ;  /* 0x0000a0001b087983 */ /* 0x001ee80000100c00 */
[----:B--2---:R-:W2:Y:S01]  /*1f40*/  LDL.128 R12, [R27+0xb0] ;  /* 0x0000b0001b0c7983 */ /* 0x004ea20000100c00 */
[----:B------:R-:W-:-:S03]  /*1f50*/  IADD3 R31, PT, PT, R28, 0xc, RZ ;  /* 0x0000000c1c1f7810 */ /* 0x000fc60007ffe0ff */
[----:B-----5:R0:W-:Y:S04]  /*1f60*/  STG.E.128 desc[UR8][R36.64], R16 ;  /* 0x0000001024007986 */ /* 0x0201e8000c101d08 */
[----:B----4-:R-:W-:Y:S01]  /*1f70*/  STG.E.128 desc[UR8][R36.64+0x10], R20 ;  /* 0x0000101424007986 */ /* 0x010fe2000c101d08 */
[----:B0-----:R-:W-:-:S05]  /*1f80*/  IMAD.WIDE R16, R31, 0x10, R34 ;  /* 0x000000101f107825 */ /* 0x001fca00078e0222 */
[----:B---3--:R0:W-:Y:S04]  /*1f90*/  STG.E.128 desc[UR8][R16.64+-0x20], R8 ;  /* 0xffffe00810007986 */ /* 0x0081e8000c101d08 */
[----:B--2---:R2:W-:Y:S04]  /*1fa0*/  STG.E.128 desc[UR8][R16.64+-0x10], R12 ;  /* 0xfffff00c10007986 */ /* 0x0045e8000c101d08 */
[----:B0-----:R-:W3:Y:S04]  /*1fb0*/  LDL.128 R8, [R27+0xc0] ;  /* 0x0000c0001b087983 */ /* 0x001ee80000100c00 */
[----:B--2---:R0:W2:Y:S01]  /*1fc0*/  LDL.128 R12, [R27+0xd0] ;  /* 0x0000d0001b0c7983 */ /* 0x0040a20000100c00 */
[----:B------:R-:W-:-:S05]  /*1fd0*/  VIADD R29, R29, 0x10 ;  /* 0x000000101d1d7836 */ /* 0x000fca0000000000 */
[----:B------:R-:W-:Y:S01]  /*1fe0*/  ISETP.GE.AND P1, PT, R29, -0xc, PT ;  /* 0xfffffff41d00780c */ /* 0x000fe20003f26270 */
[----:B------:R-:W-:Y:S02]  /*1ff0*/  VIADD R28, R28, 0x10 ;  /* 0x000000101c1c7836 */ /* 0x000fe40000000000 */
[----:B0-----:R-:W-:Y:S01]  /*2000*/  VIADD R27, R27, 0x100 ;  /* 0x000001001b1b7836 */ /* 0x001fe20000000000 */
[----:B---3--:R0:W-:Y:S04]  /*2010*/  STG.E.128 desc[UR8][R16.64], R8 ;  /* 0x0000000810007986 */ /* 0x0081e8000c101d08 */
[----:B--2---:R0:W-:Y:S05]  /*2020*/  STG.E.128 desc[UR8][R16.64+0x10], R12 ;  /* 0x0000100c10007986 */ /* 0x0041ea000c101d08 */
[----:B------:R-:W-:Y:S05]  /*2030*/  @!P1 BRA `(.L_x_49) ;  /* 0xfffffffc00509947 */ /* 0x000fea000383ffff */
.L_x_48:
[----:B------:R-:W-:Y:S05]  /*2040*/  BSYNC.RECONVERGENT B4 ;  /* 0x0000000000047941 */ /* 0x000fea0003800200 */
.L_x_47:
[----:B0-----:R-:W-:Y:S01]  /*2050*/  IADD3 R8, PT, PT, -R29, RZ, RZ ;  /* 0x000000ff1d087210 */ /* 0x001fe20007ffe1ff */
[----:B------:R-:W-:Y:S03]  /*2060*/  BSSY.RECONVERGENT B4, `(.L_x_50) ;  /* 0x000001a000047945 */ /* 0x000fe60003800200 */
[----:B------:R-:W-:-:S13]  /*2070*/  ISETP.GT.AND P1, PT, R8, 0x4, PT ;  /* 0x000000040800780c */ /* 0x000fda0003f24270 */
[----:B------:R-:W-:Y:S05]  /*2080*/  @!P1 BRA `(.L_x_51) ;  /* 0x00000000005c9947 */ /* 0x000fea0003800000 */
[----:B--23--:R-:W2:Y:S04]  /*2090*/  LDL.128 R8, [R27+-0x20] ;  /* 0xffffe0001b087983 */ /* 0x00cea80000100c00 */
        /* <DEDUP_REMOVED lines=12> */
[----:B--2---:R0:W2:Y:S01]  /*2160*/  LDL.128 R12, [R27+0x50] ;  /* 0x000050001b0c7983 */ /* 0x0040a20000100c00 */
[----:B------:R-:W-:-:S05]  /*2170*/  IMAD.WIDE R36, R31, 0x10, R34 ;  /* 0x000000101f247825 */ /* 0x000fca00078e0222 */
[----:B----4-:R4:W-:Y:S04]  /*2180*/  STG.E.128 desc[UR8][R36.64+-0x20], R16 ;  /* 0xffffe01024007986 */ /* 0x0109e8000c101d08 */
[----:B-----5:R4:W-:Y:S01]  /*2190*/  STG.E.128 desc[UR8][R36.64+-0x10], R20 ;  /* 0xfffff01424007986 */ /* 0x0209e2000c101d08 */
[----:B------:R-:W-:Y:S01]  /*21a0*/  PLOP3.LUT P0, PT, PT, PT, PT, 0x8, 0x80 ;  /* 0x000000000080781c */ /* 0x000fe20003f0e170 */
[----:B------:R-:W-:Y:S01]  /*21b0*/  VIADD R29, R29, 0x8 ;  /* 0x000000081d1d7836 */ /* 0x000fe20000000000 */
[----:B0-----:R-:W-:Y:S01]  /*21c0*/  IADD3 R27, PT, PT, R27, 0x80, RZ ;  /* 0x000000801b1b7810 */ /* 0x001fe20007ffe0ff */
[----:B------:R-:W-:Y:S01]  /*21d0*/  VIADD R28, R28, 0x8 ;  /* 0x000000081c1c7836 */ /* 0x000fe20000000000 */
[----:B---3--:R4:W-:Y:S04]  /*21e0*/  STG.E.128 desc[UR8][R36.64], R8 ;  /* 0x0000000824007986 */ /* 0x0089e8000c101d08 */
[----:B--2---:R4:W-:Y:S05]  /*21f0*/  STG.E.128 desc[UR8][R36.64+0x10], R12 ;  /* 0x0000100c24007986 */ /* 0x0049ea000c101d08 */
.L_x_51:
[----:B------:R-:W-:Y:S05]  /*2200*/  BSYNC.RECONVERGENT B4 ;  /* 0x0000000000047941 */ /* 0x000fea0003800200 */
.L_x_50:
[----:B------:R-:W-:-:S13]  /*2210*/  ISETP.NE.OR P0, PT, R29, RZ, P0 ;  /* 0x000000ff1d00720c */ /* 0x000fda0000705670 */
[----:B------:R-:W-:Y:S05]  /*2220*/  @!P0 BREAK.RELIABLE B1 ;  /* 0x0000000000018942 */ /* 0x000fea0003800100 */
[----:B------:R-:W-:Y:S05]  /*2230*/  @!P0 BRA `(.L_x_44) ;  /* 0x00000000003c8947 */ /* 0x000fea0003800000 */
.L_x_46:
[----:B------:R-:W-:Y:S05]  /*2240*/  BSYNC.RELIABLE B1 ;  /* 0x0000000000017941 */ /* 0x000fea0003800100 */
.L_x_45:
[----:B0-234-:R-:W2:Y:S04]  /*2250*/  LDL.128 R8, [R27+-0x20] ;  /* 0xffffe0001b087983 */ /* 0x01dea80000100c00 */
[----:B------:R-:W3:Y:S01]  /*2260*/  LDL.128 R12, [R27+-0x10] ;  /* 0xfffff0001b0c7983 */ /* 0x000ee20000100c00 */
[----:B------:R-:W-:-:S05]  /*2270*/  IMAD.WIDE R16, R28, 0x10, R34 ;  /* 0x000000101c107825 */ /* 0x000fca00078e0222 */
[----:B--2---:R0:W-:Y:S04]  /*2280*/  STG.E.128 desc[UR8][R16.64+-0x20], R8 ;  /* 0xffffe00810007986 */ /* 0x0041e8000c101d08 */
[----:B---3--:R2:W-:Y:S04]  /*2290*/  STG.E.128 desc[UR8][R16.64+-0x10], R12 ;  /* 0xfffff00c10007986 */ /* 0x0085e8000c101d08 */
[----:B0-----:R-:W3:Y:S04]  /*22a0*/  LDL.128 R8, [R27] ;  /* 0x000000001b087983 */ /* 0x001ee80000100c00 */
[----:B--2---:R0:W2:Y:S01]  /*22b0*/  LDL.128 R12, [R27+0x10] ;  /* 0x000010001b0c7983 */ /* 0x0040a20000100c00 */
[----:B------:R-:W-:-:S02]  /*22c0*/  VIADD R29, R29, 0x4 ;  /* 0x000000041d1d7836 */ /* 0x000fc40000000000 */
[----:B------:R-:W-:-:S03]  /*22d0*/  VIADD R28, R28, 0x4 ;  /* 0x000000041c1c7836 */ /* 0x000fc60000000000 */
[----:B------:R-:W-:Y:S01]  /*22e0*/  ISETP.NE.AND P0, PT, R29, RZ, PT ;  /* 0x000000ff1d00720c */ /* 0x000fe20003f05270 */
[----:B0-----:R-:W-:Y:S01]  /*22f0*/  VIADD R27, R27, 0x40 ;  /* 0x000000401b1b7836 */ /* 0x001fe20000000000 */
[----:B---3--:R0:W-:Y:S04]  /*2300*/  STG.E.128 desc[UR8][R16.64], R8 ;  /* 0x0000000810007986 */ /* 0x0081e8000c101d08 */
[----:B--2---:R0:W-:Y:S07]  /*2310*/  STG.E.128 desc[UR8][R16.64+0x10], R12 ;  /* 0x0000100c10007986 */ /* 0x0041ee000c101d08 */
[----:B------:R-:W-:Y:S05]  /*2320*/  @P0 BRA `(.L_x_45) ;  /* 0xfffffffc00c80947 */ /* 0x000fea000383ffff */
.L_x_44:
[----:B------:R-:W-:Y:S05]  /*2330*/  BSYNC.RECONVERGENT B2 ;  /* 0x0000000000027941 */ /* 0x000fea0003800200 */
.L_x_43:
[----:B------:R-:W-:-:S13]  /*2340*/  ISETP.NE.AND P0, PT, R25, RZ, PT ;  /* 0x000000ff1900720c */ /* 0x000fda0003f05270 */
[----:B------:R-:W-:Y:S05]  /*2350*/  @!P0 BRA `(.L_x_42) ;  /* 0x0000000000308947 */ /* 0x000fea0003800000 */
[----:B0---4-:R-:W0:Y:S01]  /*2360*/  LDC.64 R12, c[0x0][0x3b0] ;  /* 0x0000ec00ff0c7b82 */ /* 0x011e220000000a00 */
[----:B------:R-:W-:Y:S01]  /*2370*/  IMAD.IADD R17, R26, 0x1, R30 ;  /* 0x000000011a117824 */ /* 0x000fe200078e021e */
[----:B------:R-:W-:Y:S01]  /*2380*/  IADD3 R25, PT, PT, -R25, RZ, RZ ;  /* 0x000000ff19197210 */ /* 0x000fe20007ffe1ff */
[----:B------:R-:W-:-:S07]  /*2390*/  IMAD R30, R30, 0x10, R1 ;  /* 0x000000101e1e7824 */ /* 0x000fce00078e0201 */
.L_x_52:
[----:B0-23--:R2:W3:Y:S01]  /*23a0*/  LDL.128 R8, [R30] ;  /* 0x000000001e087983 */ /* 0x00d4e20000100c00 */
[----:B0-----:R-:W-:-:S04]  /*23b0*/  IMAD.WIDE R14, R17, 0x10, R12 ;  /* 0x00000010110e7825 */ /* 0x001fc800078e020c */
[----:B------:R-:W-:Y:S02]  /*23c0*/  VIADD R25, R25, 0x1 ;  /* 0x0000000119197836 */ /* 0x000fe40000000000 */
[----:B------:R-:W-:Y:S01]  /*23d0*/  VIADD R17, R17, 0x1 ;  /* 0x0000000111117836 */ /* 0x000fe20000000000 */
[----:B--2---:R-:W-:Y:S02]  /*23e0*/  IADD3 R30, PT, PT, R30, 0x10, RZ ;  /* 0x000000101e1e7810 */ /* 0x004fe40007ffe0ff */
[----:B------:R-:W-:Y:S01]  /*23f0*/  ISETP.NE.AND P0, PT, R25, RZ, PT ;  /* 0x000000ff1900720c */ /* 0x000fe20003f05270 */
[----:B---3--:R0:W-:-:S12]  /*2400*/  STG.E.128 desc[UR8][R14.64], R8 ;  /* 0x000000080e007986 */ /* 0x0081d8000c101d08 */
[----:B------:R-:W-:Y:S05]  /*2410*/  @P0 BRA `(.L_x_52) ;  /* 0xfffffffc00e00947 */ /* 0x000fea000383ffff */
.L_x_42:
[----:B------:R-:W-:Y:S05]  /*2420*/  BSYNC.RECONVERGENT B3 ;  /* 0x0000000000037941 */ /* 0x000fea0003800200 */
.L_x_41:
[----:B0---4-:R-:W-:-:S05]  /*2430*/  IMAD.SHL.U32 R17, R4, 0x4, RZ ;  /* 0x0000000404117824 */ /* 0x011fca00078e00ff */
[----:B------:R-:W-:-:S13]  /*2440*/  ISETP.GE.AND P0, PT, R17, R2, PT ;  /* 0x000000021100720c */ /* 0x000fda0003f06270 */
[----:B------:R-:W-:Y:S05]  /*2450*/  @P0 BRA `(.L_x_31) ;  /* 0x0000000400f80947 */ /* 0x000fea0003800000 */
[----:B------:R-:W-:Y:S01]  /*2460*/  LOP3.LUT P0, R4, R2, 0x3, RZ, 0xc0, !PT ;  /* 0x0000000302047812 */ /* 0x000fe2000780c0ff */
[----:B------:R-:W-:Y:S01]  /*2470*/  BSSY.RECONVERGENT B1, `(.L_x_53) ;  /* 0x0000010000017945 */ /* 0x000fe20003800200 */
[----:B-1----:R-:W-:-:S04]  /*2480*/  IADD3 R24, PT, PT, R17, R6, -R24 ;  /* 0x0000000611187210 */ /* 0x002fc80007ffe818 */
[----:B------:R-:W-:-:S07]  /*2490*/  ISETP.GT.U32.AND P1, PT, R24, -0x4, PT ;  /* 0xfffffffc1800780c */ /* 0x000fce0003f24070 */
[----:B------:R-:W-:Y:S06]  /*24a0*/  @!P0 BRA `(.L_x_54) ;  /* 0x0000000000308947 */ /* 0x000fec0003800000 */
[----:B------:R-:W0:Y:S01]  /*24b0*/  LDC.64 R8, c[0x0][0x3b0] ;  /* 0x0000ec00ff087b82 */ /* 0x000e220000000a00 */
[----:B------:R-:W-:Y:S02]  /*24c0*/  IMAD.IADD R3, R3, 0x1, R17 ;  /* 0x0000000103037824 */ /* 0x000fe400078e0211 */
[----:B------:R-:W-:-:S07]  /*24d0*/  IMAD.MOV R4, RZ, RZ, -R4 ;  /* 0x000000ffff047224 */ /* 0x000fce00078e0a04 */
.L_x_55:
[----:B------:R-:W-:-:S05]  /*24e0*/  LEA R12, R17, R1, 0x2 ;  /* 0x00000001110c7211 */ /* 0x000fca00078e10ff */
[----:B-1----:R-:W4:Y:S01]  /*24f0*/  LDL R13, [R12] ;  /* 0x000000000c0d7983 */ /* 0x002f220000100800 */
[----:B0-23--:R-:W-:-:S04]  /*2500*/  IMAD.WIDE R10, R3, 0x4, R8 ;  /* 0x00000004030a7825 */ /* 0x00dfc800078e0208 */
[----:B------:R-:W-:Y:S02]  /*2510*/  VIADD R4, R4, 0x1 ;  /* 0x0000000104047836 */ /* 0x000fe40000000000 */
[----:B------:R-:W-:Y:S02]  /*2520*/  VIADD R17, R17, 0x1 ;  /* 0x0000000111117836 */ /* 0x000fe40000000000 */
[----:B------:R-:W-:Y:S01]  /*2530*/  VIADD R3, R3, 0x1 ;  /* 0x0000000103037836 */ /* 0x000fe20000000000 */
[----:B------:R-:W-:Y:S01]  /*2540*/  ISETP.NE.AND P0, PT, R4, RZ, PT ;  /* 0x000000ff0400720c */ /* 0x000fe20003f05270 */
[----:B----4-:R1:W-:-:S12]  /*2550*/  STG.E desc[UR8][R10.64], R13 ;  /* 0x0000000d0a007986 */ /* 0x0103d8000c101908 */
[----:B------:R-:W-:Y:S05]  /*2560*/  @P0 BRA `(.L_x_55) ;  /* 0xfffffffc00dc0947 */ /* 0x000fea000383ffff */
.L_x_54:
[----:B------:R-:W-:Y:S05]  /*2570*/  BSYNC.RECONVERGENT B1 ;  /* 0x0000000000017941 */ /* 0x000fea0003800200 */
.L_x_53:
[----:B------:R-:W-:Y:S05]  /*2580*/  @P1 BRA `(.L_x_31) ;  /* 0x0000000400ac1947 */ /* 0x000fea0003800000 */
[----:B------:R-:W0:Y:S01]  /*2590*/  LDCU.64 UR4, c[0x0][0x3b0] ;  /* 0x00007600ff0477ac */ /* 0x000e220008000a00 */
[-C--:B------:R-:W-:Y:S01]  /*25a0*/  IADD3 R3, PT, PT, R2, -R17.reuse, RZ ;  /* 0x8000001102037210 */ /* 0x080fe20007ffe0ff */
[----:B------:R-:W-:Y:S01]  /*25b0*/  BSSY.RECONVERGENT B1, `(.L_x_56) ;  /* 0x000003e000017945 */ /* 0x000fe20003800200 */
[----:B------:R-:W-:Y:S01]  /*25c0*/  PLOP3.LUT P0, PT, PT, PT, PT, 0x80, 0x8 ;  /* 0x000000000008781c */ /* 0x000fe20003f0f070 */
[----:B------:R-:W-:Y:S01]  /*25d0*/  VIADD R16, R1, 0x8 ;  /* 0x0000000801107836 */ /* 0x000fe20000000000 */
[----:B------:R-:W-:Y:S02]  /*25e0*/  ISETP.GT.AND P1, PT, R3, 0xc, PT ;  /* 0x0000000c0300780c */ /* 0x000fe40003f24270 */
[----:B------:R-:W-:Y:S01]  /*25f0*/  IADD3 R3, PT, PT, R7, R17, R6 ;  /* 0x0000001107037210 */ /* 0x000fe20007ffe006 */
[----:B0-----:R-:W-:-:S04]  /*2600*/  UIADD3 UR4, UP0, UPT, UR4, 0x8, URZ ;  /* 0x0000000804047890 */ /* 0x001fc8000ff1e0ff */
[----:B------:R-:W-:Y:S02]  /*2610*/  UIADD3.X UR5, UPT, UPT, URZ, UR5, URZ, UP0, !UPT ;  /* 0x00000005ff057290 */ /* 0x000fe400087fe4ff */
[----:B------:R-:W-:-:S04]  /*2620*/  IMAD.U32 R8, RZ, RZ, UR4 ;  /* 0x00000004ff087e24 */ /* 0x000fc8000f8e00ff */
[----:B------:R-:W-:Y:S01]  /*2630*/  IMAD.U32 R9, RZ, RZ, UR5 ;  /* 0x00000005ff097e24 */ /* 0x000fe2000f8e00ff */
[----:B------:R-:W-:Y:S06]  /*2640*/  @!P1 BRA `(.L_x_57) ;  /* 0x0000000000d09947 */ /* 0x000fec0003800000 */
[----:B------:R-:W-:Y:S02]  /*2650*/  PLOP3.LUT P0, PT, PT, PT, PT, 0x8, 0x80 ;  /* 0x000000000080781c */ /* 0x000fe40003f0e170 */
[----:B------:R-:W-:-:S11]  /*2660*/  IADD3 R4, PT, PT, R2, -0xc, RZ ;  /* 0xfffffff402047810 */ /* 0x000fd60007ffe0ff */
.L_x_58:
[C---:B0-----:R-:W-:Y:S01]  /*2670*/  IMAD R6, R17.reuse, 0x4, R16 ;  /* 0x0000000411067824 */ /* 0x041fe200078e0210 */
[C---:B------:R-:W-:Y:S01]  /*2680*/  IADD3 R19, PT, PT, R17.reuse, 0x8, RZ ;  /* 0x0000000811137810 */ /* 0x040fe20007ffe0ff */
[----:B---3--:R-:W-:-:S03]  /*2690*/  VIADD R15, R17, 0x4 ;  /* 0x00000004110f7836 */ /* 0x008fc60000000000 */
[----:B-12---:R-:W2:Y:S01]  /*26a0*/  LDL R11, [R6+-0x4] ;  /* 0xfffffc00060b7983 */ /* 0x006ea20000100800 */
[----:B------:R-:W-:-:S03]  /*26b0*/  VIADD R21, R17, 0xc ;  /* 0x0000000c11157836 */ /* 0x000fc60000000000 */
[----:B------:R-:W3:Y:S01]  /*26c0*/  LDL R7, [R6+-0x8] ;  /* 0xfffff80006077983 */ /* 0x000ee20000100800 */
[----:B------:R-:W-:-:S03]  /*26d0*/  IMAD R10, R15, 0x4, R16 ;  /* 0x000000040f0a7824 */ /* 0x000fc600078e0210 */
[----:B------:R-:W4:Y:S01]  /*26e0*/  LDL R13, [R6] ;  /* 0x00000000060d7983 */ /* 0x000f220000100800 */
[--C-:B------:R-:W-:Y:S02]  /*26f0*/  IMAD R12, R19, 0x4, R16.reuse ;  /* 0x00000004130c7824 */ /* 0x100fe400078e0210 */
[----:B------:R-:W-:Y:S01]  /*2700*/  IMAD R26, R21, 0x4, R16 ;  /* 0x00000004151a7824 */ /* 0x000fe200078e0210 */
[----:B------:R-:W5:Y:S04]  /*2710*/  LDL R24, [R6+0x4] ;  /* 0x0000040006187983 */ /* 0x000f680000100800 */
[----:B------:R-:W5:Y:S04]  /*2720*/  LDL R18, [R10+-0x8] ;  /* 0xfffff8000a127983 */ /* 0x000f680000100800 */
[----:B------:R-:W5:Y:S04]  /*2730*/  LDL R20, [R10+-0x4] ;  /* 0xfffffc000a147983 */ /* 0x000f680000100800 */
[----:B------:R-:W5:Y:S04]  /*2740*/  LDL R22, [R10] ;  /* 0x000000000a167983 */ /* 0x000f680000100800 */
[----:B------:R0:W5:Y:S04]  /*2750*/  LDL R37, [R10+0x4] ;  /* 0x000004000a257983 */ /* 0x0001680000100800 */
[----:B------:R-:W5:Y:S04]  /*2760*/  LDL R19, [R12+-0x8] ;  /* 0xfffff8000c137983 */ /* 0x000f680000100800 */
[----:B------:R-:W5:Y:S04]  /*2770*/  LDL R21, [R12+-0x4] ;  /* 0xfffffc000c157983 */ /* 0x000f680000100800 */
[----:B------:R-:W5:Y:S04]  /*2780*/  LDL R23, [R12] ;  /* 0x000000000c177983 */ /* 0x000f680000100800 */
[----:B------:R1:W5:Y:S04]  /*2790*/  LDL R25, [R12+0x4] ;  /* 0x000004000c197983 */ /* 0x0003680000100800 */
[----:B------:R-:W5:Y:S04]  /*27a0*/  LDL R27, [R26+-0x8] ;  /* 0xfffff8001a1b7983 */ /* 0x000f680000100800 */
[----:B------:R-:W5:Y:S04]  /*27b0*/  LDL R29, [R26+-0x4] ;  /* 0xfffffc001a1d7983 */ /* 0x000f680000100800 */
[----:B------:R-:W5:Y:S04]  /*27c0*/  LDL R31, [R26] ;  /* 0x000000001a1f7983 */ /* 0x000f680000100800 */
[----:B------:R-:W5:Y:S01]  /*27d0*/  LDL R35, [R26+0x4] ;  /* 0x000004001a237983 */ /* 0x000f620000100800 */
[----:B------:R-:W-:-:S04]  /*27e0*/  IMAD.WIDE R14, R3, 0x4, R8 ;  /* 0x00000004030e7825 */ /* 0x000fc800078e0208 */
[----:B------:R-:W-:-:S05]  /*27f0*/  VIADD R17, R17, 0x10 ;  /* 0x0000001011117836 */ /* 0x000fca0000000000 */
[----:B------:R-:W-:Y:S01]  /*2800*/  ISETP.GE.AND P1, PT, R17, R4, PT ;  /* 0x000000041100720c */ /* 0x000fe20003f26270 */
[----:B--2---:R2:W-:Y:S04]  /*2810*/  STG.E desc[UR8][R14.64+-0x4], R11 ;  /* 0xfffffc0b0e007986 */ /* 0x0045e8000c101908 */
[----:B---3--:R3:W-:Y:S04]  /*2820*/  STG.E desc[UR8][R14.64+-0x8], R7 ;  /* 0xfffff8070e007986 */ /* 0x0087e8000c101908 */
[----:B----4-:R4:W-:Y:S01]  /*2830*/  STG.E desc[UR8][R14.64], R13 ;  /* 0x0000000d0e007986 */ /* 0x0109e2000c101908 */
[C---:B--2---:R-:W-:Y:S01]  /*2840*/  IADD3 R11, PT, PT, R3.reuse, 0x4, RZ ;  /* 0x00000004030b7810 */ /* 0x044fe20007ffe0ff */
[----:B---3--:R-:W-:-:S04]  /*2850*/  VIADD R7, R3, 0x8 ;  /* 0x0000000803077836 */ /* 0x008fc80000000000 */
[----:B0-----:R-:W-:-:S04]  /*2860*/  IMAD.WIDE R10, R11, 0x4, R8 ;  /* 0x000000040b0a7825 */ /* 0x001fc800078e0208 */
[----:B----4-:R-:W-:Y:S02]  /*2870*/  VIADD R13, R3, 0xc ;  /* 0x0000000c030d7836 */ /* 0x010fe40000000000 */
[--C-:B------:R-:W-:Y:S01]  /*2880*/  IMAD.WIDE R6, R7, 0x4, R8.reuse ;  /* 0x0000000407067825 */ /* 0x100fe200078e0208 */
[----:B-----5:R0:W-:Y:S03]  /*2890*/  STG.E desc[UR8][R14.64+0x4], R24 ;  /* 0x000004180e007986 */ /* 0x0201e6000c101908 */
[----:B-1----:R-:W-:Y:S01]  /*28a0*/  IMAD.WIDE R12, R13, 0x4, R8 ;  /* 0x000000040d0c7825 */ /* 0x002fe200078e0208 */
[----:B------:R0:W-:Y:S04]  /*28b0*/  STG.E desc[UR8][R10.64+-0x8], R18 ;  /* 0xfffff8120a007986 */ /* 0x0001e8000c101908 */
        /* <DEDUP_REMOVED lines=10> */
[----:B------:R0:W-:Y:S01]  /*2960*/  STG.E desc[UR8][R12.64+0x4], R35 ;  /* 0x000004230c007986 */ /* 0x0001e2000c101908 */
[----:B------:R-:W-:Y:S01]  /*2970*/  IADD3 R3, PT, PT, R3, 0x10, RZ ;  /* 0x0000001003037810 */ /* 0x000fe20007ffe0ff */
[----:B------:R-:W-:Y:S06]  /*2980*/  @!P1 BRA `(.L_x_58) ;  /* 0xfffffffc00389947 */ /* 0x000fec000383ffff */
.L_x_57:
[----:B------:R-:W-:Y:S05]  /*2990*/  BSYNC.RECONVERGENT B1 ;  /* 0x0000000000017941 */ /* 0x000fea0003800200 */
.L_x_56:
[----:B------:R-:W-:Y:S01]  /*29a0*/  IMAD.IADD R4, R2, 0x1, -R17 ;  /* 0x0000000102047824 */ /* 0x000fe200078e0a11 */
[----:B------:R-:W-:Y:S04]  /*29b0*/  BSSY.RECONVERGENT B1, `(.L_x_59) ;  /* 0x000001c000017945 */ /* 0x000fe80003800200 */
[----:B------:R-:W-:-:S13]  /*29c0*/  ISETP.GT.AND P1, PT, R4, 0x4, PT ;  /* 0x000000040400780c */ /* 0x000fda0003f24270 */
[----:B------:R-:W-:Y:S05]  /*29d0*/  @!P1 BRA `(.L_x_60) ;  /* 0x0000000000649947 */ /* 0x000fea0003800000 */
[C---:B0-----:R-:W-:Y:S02]  /*29e0*/  VIADD R7, R17.reuse, 0x4 ;  /* 0x0000000411077836 */ /* 0x041fe40000000000 */
[----:B------:R-:W-:-:S03]  /*29f0*/  IMAD R4, R17, 0x4, R16 ;  /* 0x0000000411047824 */ /* 0x000fc600078e0210 */
[----:B------:R-:W-:Y:S02]  /*2a00*/  LEA R12, R7, R16, 0x2 ;  /* 0x00000010070c7211 */ /* 0x000fe400078e10ff */
[----:B-1----:R-:W4:Y:S04]  /*2a10*/  LDL R13, [R4+-0x8] ;  /* 0xfffff800040d7983 */ /* 0x002f280000100800 */
[----:B---3--:R-:W3:Y:S04]  /*2a20*/  LDL R15, [R4+-0x4] ;  /* 0xfffffc00040f7983 */ /* 0x008ee80000100800 */
[----:B------:R-:W5:Y:S04]  /*2a30*/  LDL R19, [R4] ;  /* 0x0000000004137983 */ /* 0x000f680000100800 */
[----:B------:R-:W5:Y:S04]  /*2a40*/  LDL R21, [R4+0x4] ;  /* 0x0000040004157983 */ /* 0x000f680000100800 */
[----:B------:R-:W5:Y:S04]  /*2a50*/  LDL R23, [R12+-0x8] ;  /* 0xfffff8000c177983 */ /* 0x000f680000100800 */
[----:B------:R-:W5:Y:S04]  /*2a60*/  LDL R25, [R12+-0x4] ;  /* 0xfffffc000c197983 */ /* 0x000f680000100800 */
[----:B------:R-:W5:Y:S04]  /*2a70*/  LDL R27, [R12] ;  /* 0x000000000c1b7983 */ /* 0x000f680000100800 */
[----:B------:R-:W5:Y:S01]  /*2a80*/  LDL R29, [R12+0x4] ;  /* 0x000004000c1d7983 */ /* 0x000f620000100800 */
[C---:B--2---:R-:W-:Y:S01]  /*2a90*/  VIADD R11, R3.reuse, 0x4 ;  /* 0x00000004030b7836 */ /* 0x044fe20000000000 */
[----:B------:R-:W-:Y:S01]  /*2aa0*/  PLOP3.LUT P0, PT, PT, PT, PT, 0x8, 0x80 ;  /* 0x000000000080781c */ /* 0x000fe20003f0e170 */
[----:B------:R-:W-:-:S04]  /*2ab0*/  IMAD.WIDE R6, R3, 0x4, R8 ;  /* 0x0000000403067825 */ /* 0x000fc800078e0208 */
[----:B------:R-:W-:-:S04]  /*2ac0*/  IMAD.WIDE R10, R11, 0x4, R8 ;  /* 0x000000040b0a7825 */ /* 0x000fc800078e0208 */
[----:B------:R-:W-:Y:S02]  /*2ad0*/  VIADD R17, R17, 0x8 ;  /* 0x0000000811117836 */ /* 0x000fe40000000000 */
[----:B------:R-:W-:Y:S01]  /*2ae0*/  VIADD R3, R3, 0x8 ;  /* 0x0000000803037836 */ /* 0x000fe20000000000 */
[----:B----4-:R4:W-:Y:S04]  /*2af0*/  STG.E desc[UR8][R6.64+-0x8], R13 ;  /* 0xfffff80d06007986 */ /* 0x0109e8000c101908 */
[----:B---3--:R4:W-:Y:S04]  /*2b00*/  STG.E desc[UR8][R6.64+-0x4], R15 ;  /* 0xfffffc0f06007986 */ /* 0x0089e8000c101908 */
[----:B-----5:R4:W-:Y:S04]  /*2b10*/  STG.E desc[UR8][R6.64], R19 ;  /* 0x0000001306007986 */ /* 0x0209e8000c101908 */
[----:B------:R4:W-:Y:S04]  /*2b20*/  STG.E desc[UR8][R6.64+0x4], R21 ;  /* 0x0000041506007986 */ /* 0x0009e8000c101908 */
[----:B------:R4:W-:Y:S04]  /*2b30*/  STG.E desc[UR8][R10.64+-0x8], R23 ;  /* 0xfffff8170a007986 */ /* 0x0009e8000c101908 */
[----:B------:R4:W-:Y:S04]  /*2b40*/  STG.E desc[UR8][R10.64+-0x4], R25 ;  /* 0xfffffc190a007986 */ /* 0x0009e8000c101908 */
[----:B------:R4:W-:Y:S04]  /*2b50*/  STG.E desc[UR8][R10.64], R27 ;  /* 0x0000001b0a007986 */ /* 0x0009e8000c101908 */
[----:B------:R4:W-:Y:S02]  /*2b60*/  STG.E desc[UR8][R10.64+0x4], R29 ;  /* 0x0000041d0a007986 */ /* 0x0009e4000c101908 */
.L_x_60:
[----:B------:R-:W-:Y:S05]  /*2b70*/  BSYNC.RECONVERGENT B1 ;  /* 0x0000000000017941 */ /* 0x000fea0003800200 */
.L_x_59:
[----:B------:R-:W-:-:S13]  /*2b80*/  ISETP.LT.OR P0, PT, R17, R2, P0 ;  /* 0x000000021100720c */ /* 0x000fda0000701670 */
[----:B------:R-:W-:Y:S05]  /*2b90*/  @!P0 BRA `(.L_x_31) ;  /* 0x0000000000288947 */ /* 0x000fea0003800000 */
[----:B------:R-:W-:-:S05]  /*2ba0*/  LEA R16, R17, R16, 0x2 ;  /* 0x0000001011107211 */ /* 0x000fca00078e10ff */
[----:B0---4-:R-:W4:Y:S04]  /*2bb0*/  LDL R7, [R16+-0x8] ;  /* 0xfffff80010077983 */ /* 0x011f280000100800 */
[----:B-123--:R-:W2:Y:S04]  /*2bc0*/  LDL R11, [R16+-0x4] ;  /* 0xfffffc00100b7983 */ /* 0x00eea80000100800 */
[----:B------:R-:W3:Y:S04]  /*2bd0*/  LDL R13, [R16] ;  /* 0x00000000100d7983 */ /* 0x000ee80000100800 */
[----:B------:R-:W5:Y:S01]  /*2be0*/  LDL R15, [R16+0x4] ;  /* 0x00000400100f7983 */ /* 0x000f620000100800 */
[----:B------:R-:W-:-:S05]  /*2bf0*/  IMAD.WIDE R8, R3, 0x4, R8 ;  /* 0x0000000403087825 */ /* 0x000fca00078e0208 */
[----:B----4-:R0:W-:Y:S04]  /*2c00*/  STG.E desc[UR8][R8.64+-0x8], R7 ;  /* 0xfffff80708007986 */ /* 0x0101e8000c101908 */
[----:B--2---:R0:W-:Y:S04]  /*2c10*/  STG.E desc[UR8][R8.64+-0x4], R11 ;  /* 0xfffffc0b08007986 */ /* 0x0041e8000c101908 */
[----:B---3--:R0:W-:Y:S04]  /*2c20*/  STG.E desc[UR8][R8.64], R13 ;  /* 0x0000000d08007986 */ /* 0x0081e8000c101908 */
[----:B-----5:R0:W-:Y:S02]  /*2c30*/  STG.E desc[UR8][R8.64+0x4], R15 ;  /* 0x0000040f08007986 */ /* 0x0201e4000c101908 */
.L_x_31:
[----:B------:R-:W-:Y:S05]  /*2c40*/  BSYNC.RECONVERGENT B0 ;  /* 0x0000000000007941 */ /* 0x000fea0003800200 */
.L_x_30:
[----:B------:R-:W-:Y:S05]  /*2c50*/  WARPSYNC.ALL ;  /* 0x0000000000007948 */ /* 0x000fea0003800000 */
[----:B------:R-:W1:Y:S08]  /*2c60*/  S2UR UR5, SR_CgaCtaId ;  /* 0x00000000000579c3 */ /* 0x000e700000008800 */
[----:B------:R-:W-:Y:S06]  /*2c70*/  BAR.SYNC.DEFER_BLOCKING 0x0 ;  /* 0x0000000000007b1d */ /* 0x000fec0000010000 */
[----:B------:R-:W-:-:S02]  /*2c80*/  UMOV UR4, 0x400 ;  /* 0x0000040000047882 */ /* 0x000fc40000000000 */
[----:B-1----:R-:W-:-:S09]  /*2c90*/  ULEA UR4, UR5, UR4, 0x18 ;  /* 0x0000000405047291 */ /* 0x002fd2000f8ec0ff */
[----:B----4-:R-:W1:Y:S02]  /*2ca0*/  LDS R3, [UR4] ;  /* 0x00000004ff037984 */ /* 0x010e640008000800 */
[----:B-1----:R-:W-:-:S13]  /*2cb0*/  ISETP.GE.AND P0, PT, R3, 0x1, PT ;  /* 0x000000010300780c */ /* 0x002fda0003f06270 */
[----:B------:R-:W-:Y:S05]  /*2cc0*/  @!P0 EXIT ;  /* 0x000000000000894d */ /* 0x000fea0003800000 */
[----:B------:R-:W1:Y:S01]  /*2cd0*/  I2F.U32.RP R2, R0 ;  /* 0x0000000000027306 */ /* 0x000e620000209000 */
[----:B------:R-:W-:-:S07]  /*2ce0*/  ISETP.NE.U32.AND P0, PT, R0, RZ, PT ;  /* 0x000000ff0000720c */ /* 0x000fce0003f05070 */
[----:B-1----:R-:W0:Y:S02]  /*2cf0*/  MUFU.RCP R2, R2 ;  /* 0x0000000200027308 */ /* 0x002e240000001000 */
[----:B0-----:R-:W-:Y:S02]  /*2d00*/  VIADD R6, R2, 0xffffffe ;  /* 0x0ffffffe02067836 */ /* 0x001fe40000000000 */
[----:B------:R-:W-:-:S04]  /*2d10*/  VIADD R2, R0, 0xffffffff ;  /* 0xffffffff00027836 */ /* 0x000fc80000000000 */
[----:B-----5:R0:W1:Y:S02]  /*2d20*/  F2I.FTZ.U32.TRUNC.NTZ R7, R6 ;  /* 0x0000000600077305 */ /* 0x020064000021f000 */
[----:B0-----:R-:W-:Y:S02]  /*2d30*/  IMAD.MOV.U32 R6, RZ, RZ, RZ ;  /* 0x000000ffff067224 */ /* 0x001fe400078e00ff */
[----:B-1----:R-:W-:-:S04]  /*2d40*/  IMAD.MOV R9, RZ, RZ, -R7 ;  /* 0x000000ffff097224 */ /* 0x002fc800078e0a07 */
[----:B------:R-:W-:-:S04]  /*2d50*/  IMAD R9, R9, R0, RZ ;  /* 0x0000000009097224 */ /* 0x000fc800078e02ff */
[----:B------:R-:W-:-:S06]  /*2d60*/  IMAD.HI.U32 R4, R7, R9, R6 ;  /* 0x0000000907047227 */ /* 0x000fcc00078e0006 */
[----:B------:R-:W-:-:S05]  /*2d70*/  IMAD.HI.U32 R4, R4, R3, RZ ;  /* 0x0000000304047227 */ /* 0x000fca00078e00ff */
[----:B------:R-:W-:-:S05]  /*2d80*/  IADD3 R7, PT, PT, -R4, RZ, RZ ;  /* 0x000000ff04077210 */ /* 0x000fca0007ffe1ff */
[----:B------:R-:W-:-:S05]  /*2d90*/  IMAD R7, R0, R7, R3 ;  /* 0x0000000700077224 */ /* 0x000fca00078e0203 */
[----:B------:R-:W-:-:S13]  /*2da0*/  ISETP.GE.U32.AND P1, PT, R7, R0, PT ;  /* 0x000000000700720c */ /* 0x000fda0003f26070 */
[----:B------:R-:W-:Y:S02]  /*2db0*/  @P1 IMAD.IADD R7, R7, 0x1, -R0 ;  /* 0x0000000107071824 */ /* 0x000fe400078e0a00 */
[----:B------:R-:W-:Y:S01]  /*2dc0*/  @P1 VIADD R4, R4, 0x1 ;  /* 0x0000000104041836 */ /* 0x000fe20000000000 */
[----:B------:R-:W-:Y:S02]  /*2dd0*/  ISETP.NE.AND P1, PT, R5, R2, PT ;  /* 0x000000020500720c */ /* 0x000fe40003f25270 */
[----:B------:R-:W-:Y:S02]  /*2de0*/  ISETP.GE.U32.AND P2, PT, R7, R0, PT ;  /* 0x000000000700720c */ /* 0x000fe40003f46070 */
[----:B------:R-:W-:-:S11]  /*2df0*/  VOTE.ANY R2, PT, PT ;  /* 0x0000000000027806 */ /* 0x000fd600038e0100 */
[----:B------:R-:W-:Y:S02]  /*2e00*/  @P2 IADD3 R4, PT, PT, R4, 0x1, RZ ;  /* 0x0000000104042810 */ /* 0x000fe40007ffe0ff */
[----:B------:R-:W-:Y:S02]  /*2e10*/  @!P0 LOP3.LUT R4, RZ, R0, RZ, 0x33, !PT ;  /* 0x00000000ff048212 */ /* 0x000fe400078e33ff */
[----:B------:R-:W-:-:S03]  /*2e20*/  ISETP.EQ.U32.AND P2, PT, R2, -0x1, PT ;  /* 0xffffffff0200780c */ /* 0x000fc60003f42070 */
[----:B------:R-:W-:-:S04]  /*2e30*/  IMAD R0, R4, R5, RZ ;  /* 0x0000000504007224 */ /* 0x000fc800078e02ff */
[----:B------:R-:W-:-:S04]  /*2e40*/  @P1 IMAD.IADD R3, R4, 0x1, R0 ;  /* 0x0000000104031824 */ /* 0x000fc800078e0200 */
[----:B------:R-:W-:-:S05]  /*2e50*/  IMAD.IADD R5, R3, 0x1, -R0 ;  /* 0x0000000103057824 */ /* 0x000fca00078e0a00 */
[----:B------:R0:W5:Y:S01]  /*2e60*/  @!P2 ATOMG.E.ADD.STRONG.GPU PT, R12, desc[UR8][R32.64], R5 ;  /* 0x80000005200ca9a8 */ /* 0x00016200081ef108 */
[----:B------:R-:W-:Y:S01]  /*2e70*/  ISETP.GE.AND P0, PT, R5, 0x1, PT ;  /* 0x000000010500780c */ /* 0x000fe20003f06270 */
[----:B------:R-:W-:-:S12]  /*2e80*/  @!P2 BRA `(.L_x_61) ;  /* 0x000000000044a947 */ /* 0x000fd80003800000 */
[----:B------:R-:W1:Y:S01]  /*2e90*/  SHFL.UP P1, R2, R5, 0x1, RZ ;  /* 0x0420000005027989 */ /* 0x000e6200000200ff */
[----:B------:R-:W-:Y:S01]  /*2ea0*/  IMAD.MOV.U32 R7, RZ, RZ, R5 ;  /* 0x000000ffff077224 */ /* 0x000fe200078e0005 */
[----:B------:R-:W4:Y:S01]  /*2eb0*/  S2R R4, SR_LANEID ;  /* 0x0000000000047919 */ /* 0x000f220000000000 */
[----:B-1----:R-:W-:-:S05]  /*2ec0*/  @P1 IADD3 R7, PT, PT, R5, R2, RZ ;  /* 0x0000000205071210 */ /* 0x002fca0007ffe0ff */
[----:B------:R-:W1:Y:S01]  /*2ed0*/  SHFL.UP P1, R2, R7, 0x2, RZ ;  /* 0x0440000007027989 */ /* 0x000e6200000200ff */
[----:B----4-:R-:W-:Y:S01]  /*2ee0*/  ISETP.EQ.U32.AND P2, PT, R4, 0x1f, PT ;  /* 0x0000001f0400780c */ /* 0x010fe20003f42070 */
[----:B-1----:R-:W-:-:S05]  /*2ef0*/  @P1 IMAD.IADD.U32 R7, R7, 0x1, R2 ;  /* 0x0000000107071824 */ /* 0x002fca00078e0002 */
[----:B------:R-:W1:Y:S02]  /*2f00*/  SHFL.UP P1, R2, R7, 0x4, RZ ;  /* 0x0480000007027989 */ /* 0x000e6400000200ff */
[----:B-1----:R-:W-:-:S05]  /*2f10*/  @P1 IMAD.IADD.U32 R7, R7, 0x1, R2 ;  /* 0x0000000107071824 */ /* 0x002fca00078e0002 */
[----:B------:R-:W1:Y:S02]  /*2f20*/  SHFL.UP P1, R2, R7, 0x8, RZ ;  /* 0x0500000007027989 */ /* 0x000e6400000200ff */
[----:B-1----:R-:W-:-:S05]  /*2f30*/  @P1 IMAD.IADD.U32 R7, R7, 0x1, R2 ;  /* 0x0000000107071824 */ /* 0x002fca00078e0002 */
[----:B------:R-:W1:Y:S02]  /*2f40*/  SHFL.UP P1, R2, R7, 0x10, RZ ;  /* 0x0600000007027989 */ /* 0x000e6400000200ff */
[----:B-1----:R-:W-:-:S05]  /*2f50*/  @P1 IADD3 R7, PT, PT, R7, R2, RZ ;  /* 0x0000000207071210 */ /* 0x002fca0007ffe0ff */
[----:B0-----:R-:W4:Y:S04]  /*2f60*/  @P2 ATOMG.E.ADD.STRONG.GPU PT, R32, desc[UR8][R32.64], R7 ;  /* 0x80000007202029a8 */ /* 0x001f2800081ef108 */
[----:B------:R-:W-:Y:S04]  /*2f70*/  SHFL.UP P1, R9, R7, 0x1, RZ ;  /* 0x0420000007097989 */ /* 0x000fe800000200ff */
[----:B----45:R-:W0:Y:S02]  /*2f80*/  SHFL.IDX PT, R12, R32, 0x1f, 0x1f ;  /* 0x03e01f00200c7f89 */ /* 0x030e2400000e0000 */
[----:B0-----:R-:W-:-:S07]  /*2f90*/  @P1 IMAD.IADD.U32 R12, R12, 0x1, R9 ;  /* 0x000000010c0c1824 */ /* 0x001fce00078e0009 */
.L_x_61:
[----:B------:R-:W-:Y:S05]  /*2fa0*/  @!P0 EXIT ;  /* 0x000000000000894d */ /* 0x000fea0003800000 */
[----:B------:R-:W-:Y:S01]  /*2fb0*/  IMAD.IADD R3, R0, 0x1, -R3 ;  /* 0x0000000100037824 */ /* 0x000fe200078e0a03 */
[----:B------:R-:W-:Y:S01]  /*2fc0*/  BSSY.RECONVERGENT B0, `(.L_x_62) ;  /* 0x0000073000007945 */ /* 0x000fe20003800200 */
[----:B------:R-:W-:Y:S01]  /*2fd0*/  LOP3.LUT R13, R5, 0x3, RZ, 0xc0, !PT ;  /* 0x00000003050d7812 */ /* 0x000fe200078ec0ff */
[----:B---3--:R-:W-:Y:S02]  /*2fe0*/  IMAD.MOV.U32 R15, RZ, RZ, RZ ;  /* 0x000000ffff0f7224 */ /* 0x008fe400078e00ff */
[----:B------:R-:W-:-:S13]  /*2ff0*/  ISETP.GT.U32.AND P0, PT, R3, -0x4, PT ;  /* 0xfffffffc0300780c */ /* 0x000fda0003f04070 */
[----:B------:R-:W-:Y:S05]  /*3000*/  @P0 BRA `(.L_x_63) ;  /* 0x0000000400b80947 */ /* 0x000fea0003800000 */
[----:B------:R-:W1:Y:S01]  /*3010*/  LDCU.64 UR6, c[0x0][0x3b0] ;  /* 0x00007600ff0677ac */ /* 0x000e620008000a00 */
[----:B------:R-:W-:Y:S01]  /*3020*/  LOP3.LUT R15, R5, 0x7ffffffc, RZ, 0xc0, !PT ;  /* 0x7ffffffc050f7812 */ /* 0x000fe200078ec0ff */
[----:B------:R-:W-:Y:S01]  /*3030*/  BSSY.RELIABLE B1, `(.L_x_64) ;  /* 0x000005d000017945 */ /* 0x000fe20003800100 */
[----:B------:R-:W-:Y:S01]  /*3040*/  LEA R14, R0, UR4, 0x2 ;  /* 0x00000004000e7c11 */ /* 0x000fe2000f8e10ff */
[----:B-----5:R-:W-:Y:S01]  /*3050*/  IMAD.MOV.U32 R17, RZ, RZ, R12 ;  /* 0x000000ffff117224 */ /* 0x020fe200078e000c */
[----:B------:R-:W-:Y:S02]  /*3060*/  IADD3 R16, PT, PT, -R15, RZ, RZ ;  /* 0x000000ff0f107210 */ /* 0x000fe40007ffe1ff */
[----:B------:R-:W-:Y:S02]  /*3070*/  IADD3 R14, PT, PT, R14, 0x8, RZ ;  /* 0x000000080e0e7810 */ /* 0x000fe40007ffe0ff */
[----:B------:R-:W-:Y:S01]  /*3080*/  ISETP.GE.AND P0, PT, R16, RZ, PT ;  /* 0x000000ff1000720c */ /* 0x000fe20003f06270 */
[----:B-1----:R-:W-:-:S04]  /*3090*/  UIADD3 UR6, UP0, UPT, UR6, 0x8, URZ ;  /* 0x0000000806067890 */ /* 0x002fc8000ff1e0ff */
        /* <DEDUP_REMOVED lines=10> */
.L_x_68:
[----:B0-2---:R-:W0:Y:S01]  /*3140*/  LDS R5, [R14+-0x4] ;  /* 0xfffffc000e057984 */ /* 0x005e220000000800 */
[C-C-:B--2---:R-:W-:Y:S01]  /*3150*/  IMAD.WIDE R10, R17.reuse, 0x4, R2.reuse ;  /* 0x00000004110a7825 */ /* 0x144fe200078e0202 */
[C---:B------:R-:W-:Y:S02]  /*3160*/  IADD3 R8, PT, PT, R17.reuse, 0xc, RZ ;  /* 0x0000000c11087810 */ /* 0x040fe40007ffe0ff */
[----:B------:R-:W1:Y:S01]  /*3170*/  LDS R9, [R14] ;  /* 0x000000000e097984 */ /* 0x000e620000000800 */
[----:B------:R-:W-:Y:S02]  /*3180*/  VIADD R7, R17, 0x4 ;  /* 0x0000000411077836 */ /* 0x000fe40000000000 */
[----:B------:R-:W-:Y:S01]  /*3190*/  VIADD R16, R16, 0x10 ;  /* 0x0000001010107836 */ /* 0x000fe20000000000 */
[----:B------:R-:W2:Y:S01]  /*31a0*/  LDS R22, [R14+0x4] ;  /* 0x000004000e167984 */ /* 0x000ea20000000800 */
[----:B------:R-:W-:-:S03]  /*31b0*/  IMAD.WIDE R6, R7, 0x4, R2 ;  /* 0x0000000407067825 */ /* 0x000fc600078e0202 */
[----:B------:R-:W3:Y:S01]  /*31c0*/  LDS R24, [R14+0x8] ;  /* 0x000008000e187984 */ /* 0x000ee20000000800 */
[----:B------:R-:W-:-:S03]  /*31d0*/  ISETP.GE.AND P1, PT, R16, -0xc, PT ;  /* 0xfffffff41000780c */ /* 0x000fc60003f26270 */
[----:B------:R-:W4:Y:S04]  /*31e0*/  LDS R20, [R14+0xc] ;  /* 0x00000c000e147984 */ /* 0x000f280000000800 */
[----:B------:R-:W5:Y:S04]  /*31f0*/  LDS R35, [R14+0x10] ;  /* 0x000010000e237984 */ /* 0x000f680000000800 */
        /* <DEDUP_REMOVED lines=9> */
[----:B------:R2:W5:Y:S04]  /*3290*/  LDS R33, [R14+0x38] ;  /* 0x000038000e217984 */ /* 0x0005680000000800 */
[----:B0-----:R0:W-:Y:S04]  /*32a0*/  STG.E desc[UR8][R10.64+-0x8], R5 ;  /* 0xfffff8050a007986 */ /* 0x0011e8000c101908 */
[----:B-1----:R1:W-:Y:S01]  /*32b0*/  STG.E desc[UR8][R10.64+-0x4], R9 ;  /* 0xfffffc090a007986 */ /* 0x0023e2000c101908 */
[----:B--2---:R-:W-:-:S03]  /*32c0*/  VIADD R14, R14, 0x40 ;  /* 0x000000400e0e7836 */ /* 0x004fc60000000000 */
[----:B------:R2:W-:Y:S01]  /*32d0*/  STG.E desc[UR8][R10.64], R22 ;  /* 0x000000160a007986 */ /* 0x0005e2000c101908 */
[----:B0-----:R-:W-:-:S03]  /*32e0*/  VIADD R5, R17, 0x8 ;  /* 0x0000000811057836 */ /* 0x001fc60000000000 */
[----:B---3--:R2:W-:Y:S01]  /*32f0*/  STG.E desc[UR8][R10.64+0x4], R24 ;  /* 0x000004180a007986 */ /* 0x0085e2000c101908 */
[----:B------:R-:W-:Y:S02]  /*3300*/  VIADD R17, R17, 0x10 ;  /* 0x0000001011117836 */ /* 0x000fe40000000000 */
[--C-:B------:R-:W-:Y:S01]  /*3310*/  IMAD.WIDE R4, R5, 0x4, R2.reuse ;  /* 0x0000000405047825 */ /* 0x100fe200078e0202 */
[----:B----4-:R2:W-:Y:S03]  /*3320*/  STG.E desc[UR8][R6.64+-0x8], R20 ;  /* 0xfffff81406007986 */ /* 0x0105e6000c101908 */
[----:B-1----:R-:W-:Y:S01]  /*3330*/  IMAD.WIDE R8, R8, 0x4, R2 ;  /* 0x0000000408087825 */ /* 0x002fe200078e0202 */
[----:B-----5:R2:W-:Y:S04]  /*3340*/  STG.E desc[UR8][R6.64+-0x4], R35 ;  /* 0xfffffc2306007986 */ /* 0x0205e8000c101908 */
        /* <DEDUP_REMOVED lines=10> */
[----:B------:R-:W-:Y:S05]  /*33f0*/  @!P1 BRA `(.L_x_68) ;  /* 0xfffffffc00509947 */ /* 0x000fea000383ffff */
.L_x_67:
[----:B------:R-:W-:Y:S05]  /*3400*/  BSYNC.RECONVERGENT B2 ;  /* 0x0000000000027941 */ /* 0x000fea0003800200 */
.L_x_66:
[----:B--2---:R-:W-:Y:S01]  /*3410*/  IADD3 R4, PT, PT, -R16, RZ, RZ ;  /* 0x000000ff10047210 */ /* 0x004fe20007ffe1ff */
[----:B------:R-:W-:Y:S03]  /*3420*/  BSSY.RECONVERGENT B2, `(.L_x_69) ;  /* 0x000001a000027945 */ /* 0x000fe60003800200 */
[----:B------:R-:W-:-:S13]  /*3430*/  ISETP.GT.AND P1, PT, R4, 0x4, PT ;  /* 0x000000040400780c */ /* 0x000fda0003f24270 */
[----:B------:R-:W-:Y:S05]  /*3440*/  @!P1 BRA `(.L_x_70) ;  /* 0x00000000005c9947 */ /* 0x000fea0003800000 */
[----:B------:R-:W1:Y:S01]  /*3450*/  LDS R9, [R14+-0x4] ;  /* 0xfffffc000e097984 */ /* 0x000e620000000800 */
[C---:B------:R-:W-:Y:S01]  /*3460*/  VIADD R7, R17.reuse, 0x4 ;  /* 0x0000000411077836 */ /* 0x040fe20000000000 */
[----:B------:R-:W-:Y:S01]  /*3470*/  PLOP3.LUT P0, PT, PT, PT, PT, 0x8, 0x80 ;  /* 0x000000000080781c */ /* 0x000fe20003f0e170 */
[--C-:B0-----:R-:W-:Y:S01]  /*3480*/  IMAD.WIDE R4, R17, 0x4, R2.reuse ;  /* 0x0000000411047825 */ /* 0x101fe200078e0202 */
[----:B------:R-:W0:Y:S03]  /*3490*/  LDS R11, [R14] ;  /* 0x000000000e0b7984 */ /* 0x000e260000000800 */
[----:B------:R-:W-:Y:S01]  /*34a0*/  IMAD.WIDE R6, R7, 0x4, R2 ;  /* 0x0000000407067825 */ /* 0x000fe200078e0202 */
[----:B------:R-:W2:Y:S03]  /*34b0*/  LDS R19, [R14+0x4] ;  /* 0x000004000e137984 */ /* 0x000ea60000000800 */
[----:B------:R-:W-:Y:S01]  /*34c0*/  VIADD R16, R16, 0x8 ;  /* 0x0000000810107836 */ /* 0x000fe20000000000 */
[----:B------:R-:W3:Y:S01]  /*34d0*/  LDS R21, [R14+0x8] ;  /* 0x000008000e157984 */ /* 0x000ee20000000800 */
[----:B------:R-:W-:-:S03]  /*34e0*/  VIADD R17, R17, 0x8 ;  /* 0x0000000811117836 */ /* 0x000fc60000000000 */
[----:B------:R-:W4:Y:S04]  /*34f0*/  LDS R23, [R14+0xc] ;  /* 0x00000c000e177984 */ /* 0x000f280000000800 */
[----:B------:R-:W5:Y:S04]  /*3500*/  LDS R25, [R14+0x10] ;  /* 0x000010000e197984 */ /* 0x000f680000000800 */
[----:B------:R-:W5:Y:S04]  /*3510*/  LDS R27, [R14+0x14] ;  /* 0x000014000e1b7984 */ /* 0x000f680000000800 */
[----:B------:R1:W5:Y:S02]  /*3520*/  LDS R29, [R14+0x18] ;  /* 0x000018000e1d7984 */ /* 0x0003640000000800 */
[----:B-1----:R-:W-:-:S02]  /*3530*/  IADD3 R14, PT, PT, R14, 0x20, RZ ;  /* 0x000000200e0e7810 */ /* 0x002fc40007ffe0ff */
[----:B------:R1:W-:Y:S04]  /*3540*/  STG.E desc[UR8][R4.64+-0x8], R9 ;  /* 0xfffff80904007986 */ /* 0x0003e8000c101908 */
[----:B0-----:R1:W-:Y:S04]  /*3550*/  STG.E desc[UR8][R4.64+-0x4], R11 ;  /* 0xfffffc0b04007986 */ /* 0x0013e8000c101908 */
[----:B--2---:R1:W-:Y:S04]  /*3560*/  STG.E desc[UR8][R4.64], R19 ;  /* 0x0000001304007986 */ /* 0x0043e8000c101908 */
[----:B---3--:R1:W-:Y:S04]  /*3570*/  STG.E desc[UR8][R4.64+0x4], R21 ;  /* 0x0000041504007986 */ /* 0x0083e8000c101908 */
[----:B----4-:R1:W-:Y:S04]  /*3580*/  STG.E desc[UR8][R6.64+-0x8], R23 ;  /* 0xfffff81706007986 */ /* 0x0103e8000c101908 */
[----:B-----5:R1:W-:Y:S04]  /*3590*/  STG.E desc[UR8][R6.64+-0x4], R25 ;  /* 0xfffffc1906007986 */ /* 0x0203e8000c101908 */
[----:B------:R1:W-:Y:S04]  /*35a0*/  STG.E desc[UR8][R6.64], R27 ;  /* 0x0000001b06007986 */ /* 0x0003e8000c101908 */
[----:B------:R1:W-:Y:S02]  /*35b0*/  STG.E desc[UR8][R6.64+0x4], R29 ;  /* 0x0000041d06007986 */ /* 0x0003e4000c101908 */
.L_x_70:
[----:B------:R-:W-:Y:S05]  /*35c0*/  BSYNC.RECONVERGENT B2 ;  /* 0x0000000000027941 */ /* 0x000fea0003800200 */
.L_x_69:
[----:B------:R-:W-:-:S13]  /*35d0*/  ISETP.NE.OR P0, PT, R16, RZ, P0 ;  /* 0x000000ff1000720c */ /* 0x000fda0000705670 */
[----:B------:R-:W-:Y:S05]  /*35e0*/  @!P0 BREAK.RELIABLE B1 ;  /* 0x0000000000018942 */ /* 0x000fea0003800100 */
[----:B------:R-:W-:Y:S05]  /*35f0*/  @!P0 BRA `(.L_x_63) ;  /* 0x00000000003c8947 */ /* 0x000fea0003800000 */
.L_x_65:
[----:B------:R-:W-:Y:S05]  /*3600*/  BSYNC.RELIABLE B1 ;  /* 0x0000000000017941 */ /* 0x000fea0003800100 */
.L_x_64:
[----:B-1-3--:R-:W1:Y:S01]  /*3610*/  LDS R7, [R14+-0x4] ;  /* 0xfffffc000e077984 */ /* 0x00ae620000000800 */
[----:B0-----:R-:W-:-:S03]  /*3620*/  IMAD.WIDE R4, R17, 0x4, R2 ;  /* 0x0000000411047825 */ /* 0x001fc600078e0202 */
[----:B------:R-:W0:Y:S01]  /*3630*/  LDS R9, [R14] ;  /* 0x000000000e097984 */ /* 0x000e220000000800 */
[----:B------:R-:W-:Y:S02]  /*3640*/  VIADD R16, R16, 0x4 ;  /* 0x0000000410107836 */ /* 0x000fe40000000000 */
[----:B------:R-:W-:Y:S01]  /*3650*/  VIADD R17, R17, 0x4 ;  /* 0x0000000411117836 */ /* 0x000fe20000000000 */
[----:B--2---:R-:W2:Y:S02]  /*3660*/  LDS R11, [R14+0x4] ;  /* 0x000004000e0b7984 */ /* 0x004ea40000000800 */
[----:B------:R-:W-:Y:S02]  /*3670*/  ISETP.NE.AND P0, PT, R16, RZ, PT ;  /* 0x000000ff1000720c */ /* 0x000fe40003f05270 */
[----:B------:R3:W4:Y:S02]  /*3680*/  LDS R19, [R14+0x8] ;  /* 0x000008000e137984 */ /* 0x0007240000000800 */
[----:B---3--:R-:W-:-:S02]  /*3690*/  VIADD R14, R14, 0x10 ;  /* 0x000000100e0e7836 */ /* 0x008fc40000000000 */
[----:B-1----:R3:W-:Y:S04]  /*36a0*/  STG.E desc[UR8][R4.64+-0x8], R7 ;  /* 0xfffff80704007986 */ /* 0x0027e8000c101908 */
[----:B0-----:R3:W-:Y:S04]  /*36b0*/  STG.E desc[UR8][R4.64+-0x4], R9 ;  /* 0xfffffc0904007986 */ /* 0x0017e8000c101908 */
[----:B--2---:R3:W-:Y:S04]  /*36c0*/  STG.E desc[UR8][R4.64], R11 ;  /* 0x0000000b04007986 */ /* 0x0047e8000c101908 */
[----:B----4-:R3:W-:Y:S01]  /*36d0*/  STG.E desc[UR8][R4.64+0x4], R19 ;  /* 0x0000041304007986 */ /* 0x0107e2000c101908 */
[----:B------:R-:W-:Y:S05]  /*36e0*/  @P0 BRA `(.L_x_64) ;  /* 0xfffffffc00c80947 */ /* 0x000fea000383ffff */
.L_x_63:
[----:B------:R-:W-:Y:S05]  /*36f0*/  BSYNC.RECONVERGENT B0 ;  /* 0x0000000000007941 */ /* 0x000fea0003800200 */
.L_x_62:
[----:B------:R-:W-:Y:S05]  /*3700*/  WARPSYNC.ALL ;  /* 0x0000000000007948 */ /* 0x000fea0003800000 */
[----:B------:R-:W-:-:S13]  /*3710*/  ISETP.NE.AND P0, PT, R13, RZ, PT ;  /* 0x000000ff0d00720c */ /* 0x000fda0003f05270 */
[----:B------:R-:W-:Y:S05]  /*3720*/  @!P0 EXIT ;  /* 0x000000000000894d */ /* 0x000fea0003800000 */
[----:B01-3--:R-:W0:Y:S01]  /*3730*/  LDC.64 R4, c[0x0][0x3b0] ;  /* 0x0000ec00ff047b82 */ /* 0x00be220000000a00 */
[----:B------:R-:W-:Y:S01]  /*3740*/  IADD3 R0, PT, PT, R0, R15, RZ ;  /* 0x0000000f00007210 */ /* 0x000fe20007ffe0ff */
[----:B-----5:R-:W-:Y:S02]  /*3750*/  IMAD.IADD R15, R12, 0x1, R15 ;  /* 0x000000010c0f7824 */ /* 0x020fe400078e020f */
[----:B------:R-:W-:Y:S01]  /*3760*/  IMAD.MOV R13, RZ, RZ, -R13 ;  /* 0x000000ffff0d7224 */ /* 0x000fe200078e0a0d */
[----:B------:R-:W-:-:S05]  /*3770*/  LEA R0, R0, UR4, 0x2 ;  /* 0x0000000400007c11 */ /* 0x000fca000f8e10ff */
[----:B------:R-:W-:-:S07]  /*3780*/  VIADD R0, R0, 0x4 ;  /* 0x0000000400007836 */ /* 0x000fce0000000000 */
.L_x_71:
[----:B-1----:R1:W3:Y:S01]  /*3790*/  LDS R7, [R0] ;  /* 0x0000000000077984 */ /* 0x0022e20000000800 */
[----:B0-----:R-:W-:Y:S01]  /*37a0*/  IMAD.WIDE R2, R15, 0x4, R4 ;  /* 0x000000040f027825 */ /* 0x001fe200078e0204 */
[----:B------:R-:W-:-:S03]  /*37b0*/  IADD3 R13, PT, PT, R13, 0x1, RZ ;  /* 0x000000010d0d7810 */ /* 0x000fc60007ffe0ff */
[----:B------:R-:W-:Y:S01]  /*37c0*/  VIADD R15, R15, 0x1 ;  /* 0x000000010f0f7836 */ /* 0x000fe20000000000 */
[----:B------:R-:W-:Y:S01]  /*37d0*/  ISETP.NE.AND P0, PT, R13, RZ, PT ;  /* 0x000000ff0d00720c */ /* 0x000fe20003f05270 */
[----:B-1----:R-:W-:Y:S01]  /*37e0*/  VIADD R0, R0, 0x4 ;  /* 0x0000000400007836 */ /* 0x002fe20000000000 */
[----:B---3--:R1:W-:Y:S11]  /*37f0*/  STG.E desc[UR8][R2.64], R7 ;  /* 0x0000000702007986 */ /* 0x0083f6000c101908 */
[----:B------:R-:W-:Y:S05]  /*3800*/  @P0 BRA `(.L_x_71) ;  /* 0xfffffffc00e00947 */ /* 0x000fea000383ffff */
[----:B------:R-:W-:Y:S05]  /*3810*/  EXIT ;  /* 0x000000000000794d */ /* 0x000fea0003800000 */
.L_x_72:
[----:B------:R-:W-:-:S00]  /*3820*/  BRA `(.L_x_72) ;  /* 0xfffffffc00fc7947 */ /* 0x000fc0000383ffff */
[----:B------:R-:W-:-:S00]  /*3830*/  NOP ;  /* 0x0000000000007918 */ /* 0x000fc00000000000 */
        /* <DEDUP_REMOVED lines=12> */
.L_x_88:


//--------------------- .text._Z12global_queueiPiS_S_S_iS_S_ --------------------------
	.section	.text._Z12global_queueiPiS_S_S_iS_S_,"ax",@progbits
	.align	128
        .global         _Z12global_queueiPiS_S_S_iS_S_
        .type           _Z12global_queueiPiS_S_S_iS_S_,@function
        .size           _Z12global_queueiPiS_S_S_iS_S_,(.L_x_89 - _Z12global_queueiPiS_S_S_iS_S_)
        .other          _Z12global_queueiPiS_S_S_iS_S_,@"STO_CUDA_ENTRY STV_DEFAULT"
_Z12global_queueiPiS_S_S_iS_S_:
.text._Z12global_queueiPiS_S_S_iS_S_:
[----:B------:R-:W-:Y:S01]  /*0000*/  LDC R1, c[0x0][0x37c] ;  /* 0x0000df00ff017b82 */ /* 0x000fe20000000800 */
[----:B------:R-:W0:Y:S07]  /*0010*/  S2R R0, SR_TID.X ;  /* 0x0000000000007919 */ /* 0x000e2e0000002100 */
[----:B------:R-:W0:Y:S01]  /*0020*/  S2UR UR4, SR_CTAID.X ;  /* 0x00000000000479c3 */ /* 0x000e220000002500 */
[----:B------:R-:W1:Y:S07]  /*0030*/  LDCU UR5, c[0x0][0x3a8] ;  /* 0x00007500ff0577ac */ /* 0x000e6e0008000800 */
[----:B------:R-:W0:Y:S02]  /*0040*/  LDC R5, c[0x0][0x360] ;  /* 0x0000d800ff057b82 */ /* 0x000e240000000800 */
[----:B0-----:R-:W-:-:S05]  /*0050*/  IMAD R5, R5, UR4, R0 ;  /* 0x0000000405057c24 */ /* 0x001fca000f8e0200 */
[----:B-1----:R-:W-:-:S13]  /*0060*/  ISETP.GE.AND P0, PT, R5, UR5, PT ;  /* 0x0000000505007c0c */ /* 0x002fda000bf06270 */
[----:B------:R-:W-:Y:S05]  /*0070*/  @P0 EXIT ;  /* 0x000000000000094d */ /* 0x000fea0003800000 */
[----:B------:R-:W0:Y:S01]  /*0080*/  LDC.64 R2, c[0x0][0x398] ;  /* 0x0000e600ff027b82 */ /* 0x000e220000000a00 */
[----:B------:R-:W1:Y:S01]  /*0090*/  LDCU.64 UR6, c[0x0][0x358] ;  /* 0x00006b00ff0677ac */ /* 0x000e620008000a00 */
[----:B0-----:R-:W-:-:S06]  /*00a0*/  IMAD.WIDE R2, R5, 0x4, R2 ;  /* 0x0000000405027825 */ /* 0x001fcc00078e0202 */
[----:B------:R-:W0:Y:S01]  /*00b0*/  LDC.64 R4, c[0x0][0x388] ;  /* 0x0000e200ff047b82 */ /* 0x000e220000000a00 */
[----:B-1----:R-:W0:Y:S02]  /*00c0*/  LDG.E R3, desc[UR6][R2.64] ;  /* 0x0000000602037981 */ /* 0x002e24000c1e1900 */
[----:B0-----:R-:W-:-:S05]  /*00d0*/  IMAD.WIDE R4, R3, 0x4, R4 ;  /* 0x0000000403047825 */ /* 0x001fca00078e0204 */
[----:B------:R-:W2:Y:S04]  /*00e0*/  LDG.E R8, desc[UR6][R4.64] ;  /* 0x0000000604087981 */ /* 0x000ea8000c1e1900 */
[----:B------:R-:W2:Y:S02]  /*00f0*/  LDG.E R9, desc[UR6][R4.64+0x4] ;  /* 0x0000040604097981 */ /* 0x000ea4000c1e1900 */
[----:B--2---:R-:W-:-:S13]  /*0100*/  ISETP.GE.AND P0, PT, R8, R9, PT ;  /* 0x000000090800720c */ /* 0x004fda0003f06270 */
[----:B------:R-:W-:Y:S05]  /*0110*/  @P0 EXIT ;  /* 0x000000000000094d */ /* 0x000fea0003800000 */
[--C-:B------:R-:W-:Y:S01]  /*0120*/  IMAD.IADD R0, R9, 0x1, -R8.reuse ;  /* 0x0000000109007824 */ /* 0x100fe200078e0a08 */
[----:B------:R-:W-:Y:S04]  /*0130*/  BSSY.RECONVERGENT B0, `(.L_x_73) ;  /* 0x0000028000007945 */ /* 0x000fe80003800200 */
[----:B------:R-:W-:Y:S01]  /*0140*/  LOP3.LUT P0, R10, R0, 0x3, RZ, 0xc0, !PT ;  /* 0x00000003000a7812 */ /* 0x000fe2000780c0ff */
[----:B------:R-:W-:-:S12]  /*0150*/  IMAD.MOV.U32 R0, RZ, RZ, R8 ;  /* 0x000000ffff007224 */ /* 0x000fd800078e0008 */
[----:B------:R-:W-:Y:S05]  /*0160*/  @!P0 BRA `(.L_x_74) ;  /* 0x0000000000908947 */ /* 0x000fea0003800000 */
[----:B------:R-:W0:Y:S01]  /*0170*/  LDC.64 R2, c[0x0][0x3b0] ;  /* 0x0000ec00ff027b82 */ /* 0x000e220000000a00 */
[----:B------:R-:W-:Y:S01]  /*0180*/  IMAD.MOV R10, RZ, RZ, -R10 ;  /* 0x000000ffff0a7224 */ /* 0x000fe200078e0a0a */
[----:B------:R-:W-:-:S06]  /*0190*/  MOV R0, R8 ;  /* 0x0000000800007202 */ /* 0x000fcc0000000f00 */
[----:B------:R-:W1:Y:S08]  /*01a0*/  LDC.64 R4, c[0x0][0x3a0] ;  /* 0x0000e800ff047b82 */ /* 0x000e700000000a00 */
[----:B------:R-:W2:Y:S02]  /*01b0*/  LDC.64 R6, c[0x0][0x390] ;  /* 0x0000e400ff067b82 */ /* 0x000ea40000000a00 */
.L_x_77:
[----:B--2---:R-:W-:-:S05]  /*01c0*/  IMAD.WIDE R12, R0, 0x4, R6 ;  /* 0x00000004000c7825 */ /* 0x004fca00078e0206 */
[----:B-1----:R-:W1:Y:S02]  /*01d0*/  LDG.E R11, desc[UR6][R12.64] ;  /* 0x000000060c0b7981 */ /* 0x002e64000c1e1900 */
[----:B-1----:R-:W-:-:S05]  /*01e0*/  IMAD.WIDE R14, R11, 0x4, R4 ;  /* 0x000000040b0e7825 */ /* 0x002fca00078e0204 */
[----:B------:R-:W2:Y:S01]  /*01f0*/  LDG.E R16, desc[UR6][R14.64] ;  /* 0x000000060e107981 */ /* 0x000ea2000c1e1900 */
[----:B------:R-:W-:Y:S01]  /*0200*/  VIADD R10, R10, 0x1 ;  /* 0x000000010a0a7836 */ /* 0x000fe20000000000 */
[----:B------:R-:W-:Y:S04]  /*0210*/  BSSY.RECONVERGENT B1, `(.L_x_75) ;  /* 0x0000017000017945 */ /* 0x000fe80003800200 */
[----:B------:R-:W-:Y:S02]  /*0220*/  ISETP.NE.AND P0, PT, R10, RZ, PT ;  /* 0x000000ff0a00720c */ /* 0x000fe40003f05270 */
[----:B--2---:R-:W-:-:S13]  /*0230*/  ISETP.NE.AND P1, PT, R16, RZ, PT ;  /* 0x000000ff1000720c */ /* 0x004fda0003f25270 */
[----:B------:R-:W-:Y:S05]  /*0240*/  @P1 BRA `(.L_x_76) ;  /* 0x00000000004c1947 */ /* 0x000fea0003800000 */
[----:B------:R-:W-:Y:S02]  /*0250*/  HFMA2 R12, -RZ, RZ, 0, 0 ;  /* 0x00000000ff0c7431 */ /* 0x000fe400000001ff */
[----:B------:R-:W-:-:S05]  /*0260*/  IMAD.MOV.U32 R13, RZ, RZ, 0x1 ;  /* 0x00000001ff0d7424 */ /* 0x000fca00078e00ff */
[----:B------:R-:W2:Y:S02]  /*0270*/  ATOMG.E.CAS.STRONG.GPU PT, R14, [R14], R12, R13 ;  /* 0x0000000c0e0e73a9 */ /* 0x000ea400001ee10d */
[----:B--2---:R-:W-:-:S13]  /*0280*/  ISETP.NE.AND P1, PT, R14, RZ, PT ;  /* 0x000000ff0e00720c */ /* 0x004fda0003f25270 */
[----:B------:R-:W-:Y:S05]  /*0290*/  @P1 BRA `(.L_x_76) ;  /* 0x0000000000381947 */ /* 0x000fea0003800000 */
[----:B------:R-:W1:Y:S01]  /*02a0*/  S2R R15, SR_LANEID ;  /* 0x00000000000f7919 */ /* 0x000e620000000000 */
[----:B------:R-:W-:Y:S01]  /*02b0*/  VOTEU.ANY UR4, UPT, PT ;  /* 0x0000000000047886 */ /* 0x000fe200038e0100 */
[----:B------:R-:W2:Y:S01]  /*02c0*/  LDC.64 R12, c[0x0][0x3b8] ;  /* 0x0000ee00ff0c7b82 */ /* 0x000ea20000000a00 */
[----:B------:R-:W1:Y:S08]  /*02d0*/  FLO.U32 R16, UR4 ;  /* 0x0000000400107d00 */ /* 0x000e7000080e0000 */
[----:B------:R-:W2:Y:S01]  /*02e0*/  POPC R17, UR4 ;  /* 0x0000000400117d09 */ /* 0x000ea20008000000 */
[----:B-1----:R-:W-:-:S13]  /*02f0*/  ISETP.EQ.U32.AND P1, PT, R16, R15, PT ;  /* 0x0000000f1000720c */ /* 0x002fda0003f22070 */
[----:B--2---:R-:W2:Y:S01]  /*0300*/  @P1 ATOMG.E.ADD.STRONG.GPU PT, R13, desc[UR6][R12.64], R17 ;  /* 0x800000110c0d19a8 */ /* 0x004ea200081ef106 */
[----:B------:R-:W1:Y:S02]  /*0310*/  S2R R14, SR_LTMASK ;  /* 0x00000000000e7919 */ /* 0x000e640000003900 */
[----:B-1----:R-:W-:-:S06]  /*0320*/  LOP3.LUT R18, R14, UR4, RZ, 0xc0, !PT ;  /* 0x000000040e127c12 */ /* 0x002fcc000f8ec0ff */
[----:B------:R-:W1:Y:S01]  /*0330*/  POPC R18, R18 ;  /* 0x0000001200127309 */ /* 0x000e620000000000 */
[----:B--2---:R-:W1:Y:S02]  /*0340*/  SHFL.IDX PT, R15, R13, R16, 0x1f ;  /* 0x00001f100d0f7589 */ /* 0x004e6400000e0000 */
[----:B-1----:R-:W-:-:S04]  /*0350*/  IMAD.IADD R15, R15, 0x1, R18 ;  /* 0x000000010f0f7824 */ /* 0x002fc800078e0212 */
[----:B0-----:R-:W-:-:S05]  /*0360*/  IMAD.WIDE R14, R15, 0x4, R2 ;  /* 0x000000040f0e7825 */ /* 0x001fca00078e0202 */
[----:B------:R1:W-:Y:S02]  /*0370*/  STG.E desc[UR6][R14.64], R11 ;  /* 0x0000000b0e007986 */ /* 0x0003e4000c101906 */
.L_x_76:
[----:B------:R-:W-:Y:S05]  /*0380*/  BSYNC.RECONVERGENT B1 ;  /* 0x0000000000017941 */ /* 0x000fea0003800200 */
.L_x_75:
[----:B------:R-:W-:Y:S01]  /*0390*/  VIADD R0, R0, 0x1 ;  /* 0x0000000100007836 */ /* 0x000fe20000000000 */
[----:B------:R-:W-:Y:S06]  /*03a0*/  @P0 BRA `(.L_x_77) ;  /* 0xfffffffc00840947 */ /* 0x000fec000383ffff */
.L_x_74:
[----:B------:R-:W-:Y:S05]  /*03b0*/  BSYNC.RECONVERGENT B0 ;  /* 0x0000000000007941 */ /* 0x000fea0003800200 */
.L_x_73:
[----:B0-----:R-:W-:-:S04]  /*03c0*/  IADD3 R2, PT, PT, R8, -R9, RZ ;  /* 0x8000000908027210 */ /* 0x001fc80007ffe0ff */
[----:B------:R-:W-:-:S13]  /*03d0*/  ISETP.GT.U32.AND P0, PT, R2, -0x4, PT ;  /* 0xfffffffc0200780c */ /* 0x000fda0003f04070 */
[----:B------:R-:W-:Y:S05]  /*03e0*/  @P0 EXIT ;  /* 0x000000000000094d */ /* 0x000fea0003800000 */
[----:B------:R-:W0:Y:S01]  /*03f0*/  LDC.64 R4, c[0x0][0x3b0] ;  /* 0x0000ec00ff047b82 */ /* 0x000e220000000a00 */
[----:B------:R-:W2:Y:S01]  /*0400*/  LDCU.64 UR4, c[0x0][0x390] ;  /* 0x00007200ff0477ac */ /* 0x000ea20008000a00 */
[----:B------:R-:W-:-:S06]  /*0410*/  IMAD.IADD R6, R0, 0x1, -R9 ;  /* 0x0000000100067824 */ /* 0x000fcc00078e0a09 */
[----:B------:R-:W3:Y:S01]  /*0420*/  LDC.64 R2, c[0x0][0x3a0] ;  /* 0x0000e800ff027b82 */ /* 0x000ee20000000a00 */
[----:B--2---:R-:W-:-:S04]  /*0430*/  UIADD3 UR4, UP0, UPT, UR4, 0x8, URZ ;  /* 0x0000000804047890 */ /* 0x004fc8000ff1e0ff */
[----:B------:R-:W-:-:S12]  /*0440*/  UIADD3.X UR5, UPT, UPT, URZ, UR5, URZ, UP0, !UPT ;  /* 0x00000005ff057290 */ /* 0x000fd800087fe4ff */
.L_x_86:
[----:B-1----:R-:W-:Y:S01]  /*0450*/  MOV R9, UR5 ;  /* 0x0000000500097c02 */ /* 0x002fe20008000f00 */
[----:B------:R-:W-:-:S04]  /*0460*/  IMAD.U32 R8, RZ, RZ, UR4 ;  /* 0x00000004ff087e24 */ /* 0x000fc8000f8e00ff */
[----:B------:R-:W-:-:S05]  /*0470*/  IMAD.WIDE R8, R0, 0x4, R8 ;  /* 0x0000000400087825 */ /* 0x000fca00078e0208 */
[----:B------:R-:W1:Y:S02]  /*0480*/  LDG.E R17, desc[UR6][R8.64+-0x8] ;  /* 0xfffff80608117981 */ /* 0x000e64000c1e1900 */
[----:B-1-3--:R-:W-:-:S05]  /*0490*/  IMAD.WIDE R10, R17, 0x4, R2 ;  /* 0x00000004110a7825 */ /* 0x00afca00078e0202 */
        /* <DEDUP_REMOVED lines=17> */
[----:B-1----:R-:W-:-:S04]  /*05b0*/  LOP3.LUT R15, R15, UR8, RZ, 0xc0, !PT ;  /* 0x000000080f0f7c12 */ /* 0x002fc8000f8ec0ff */
[----:B------:R-:W1:Y:S01]  /*05c0*/  POPC R10, R15 ;  /* 0x0000000f000a7309 */ /* 0x000e620000000000 */
[----:B--2---:R-:W1:Y:S02]  /*05d0*/  SHFL.IDX PT, R11, R7, R14, 0x1f ;  /* 0x00001f0e070b7589 */ /* 0x004e6400000e0000 */
[----:B-1----:R-:W-:-:S05]  /*05e0*/  IADD3 R11, PT, PT, R11, R10, RZ ;  /* 0x0000000a0b0b7210 */ /* 0x002fca0007ffe0ff */
[----:B0-----:R-:W-:-:S05]  /*05f0*/  IMAD.WIDE R10, R11, 0x4, R4 ;  /* 0x000000040b0a7825 */ /* 0x001fca00078e0204 */
[----:B------:R1:W-:Y:S02]  /*0600*/  STG.E desc[UR6][R10.64], R17 ;  /* 0x000000110a007986 */ /* 0x0003e4000c101906 */
.L_x_79:
[----:B------:R-:W-:Y:S05]  /*0610*/  BSYNC.RECONVERGENT B0 ;  /* 0x0000000000007941 */ /* 0x000fea0003800200 */
.L_x_78:
[----:B-1----:R-:W2:Y:S02]  /*0620*/  LDG.E R17, desc[UR6][R8.64+-0x4] ;  /* 0xfffffc0608117981 */ /* 0x002ea4000c1e1900 */
        /* <DEDUP_REMOVED lines=24> */
.L_x_81:
[----:B------:R-:W-:Y:S05]  /*07b0*/  BSYNC.RECONVERGENT B0 ;  /* 0x0000000000007941 */ /* 0x000fea0003800200 */
.L_x_80:
        /* <DEDUP_REMOVED lines=25> */
.L_x_83:
[----:B------:R-:W-:Y:S05]  /*0950*/  BSYNC.RECONVERGENT B0 ;  /* 0x0000000000007941 */ /* 0x000fea0003800200 */
.L_x_82:
[----:B------:R-:W1:Y:S02]  /*0960*/  LDG.E R15, desc[UR6][R8.64+0x4] ;  /* 0x00000406080f7981 */ /* 0x000e64000c1e1900 */
        /* <DEDUP_REMOVED lines=23> */
[----:B-1----:R-:W-:-:S04]  /*0ae0*/  IMAD.IADD R9, R9, 0x1, R8 ;  /* 0x0000000109097824 */ /* 0x002fc800078e0208 */
[----:B0-----:R-:W-:-:S05]  /*0af0*/  IMAD.WIDE R8, R9, 0x4, R4 ;  /* 0x0000000409087825 */ /* 0x001fca00078e0204 */
[----:B------:R1:W-:Y:S02]  /*0b00*/  STG.E desc[UR6][R8.64], R15 ;  /* 0x0000000f08007986 */ /* 0x0003e4000c101906 */
.L_x_85:
[----:B------:R-:W-:Y:S05]  /*0b10*/  BSYNC.RECONVERGENT B0 ;  /* 0x0000000000007941 */ /* 0x000fea0003800200 */
.L_x_84:
[----:B------:R-:W-:Y:S01]  /*0b20*/  IADD3 R0, PT, PT, R0, 0x4, RZ ;  /* 0x0000000400007810 */ /* 0x000fe20007ffe0ff */
[----:B------:R-:W-:Y:S06]  /*0b30*/  @P0 BRA `(.L_x_86) ;  /* 0xfffffff800440947 */ /* 0x000fec000383ffff */
[----:B------:R-:W-:Y:S05]  /*0b40*/  EXIT ;  /* 0x000000000000794d */ /* 0x000fea0003800000 */
.L_x_87:
        /* <DEDUP_REMOVED lines=11> */
.L_x_89:


//--------------------- .nv.shared._Z11block_queueiPiS_S_S_iS_S_ --------------------------
	.section	.nv.shared._Z11block_queueiPiS_S_S_iS_S_,"aw",@nobits
	.sectionflags	@""
	.align	16
	.zero		1024


//--------------------- .nv.shared.reserved.0     --------------------------
	.section	.nv.shared.reserved.0,"aw",@nobits
	.weak		__nv_reservedSMEM_offset_0_alias
	.size		__nv_reservedSMEM_offset_0_alias, 0, 64
	.other		__nv_reservedSMEM_offset_0_alias,@"STO_CUDA_RESERVED_SHARED STV_DEFAULT"
__nv_reservedSMEM_offset_0_alias:
	.zero		0
	.zero		64


//--------------------- .nv.shared._Z12global_queueiPiS_S_S_iS_S_ --------------------------
	.section	.nv.shared._Z12global_queueiPiS_S_S_iS_S_,"aw",@nobits
	.sectionflags	@""
	.align	16
	.zero		1024


//--------------------- .nv.constant0._Z11block_queueiPiS_S_S_iS_S_ --------------------------
	.section	.nv.constant0._Z11block_queueiPiS_S_S_iS_S_,"a",@progbits
	.sectionflags	@""
	.align	4
.nv.constant0._Z11block_queueiPiS_S_S_iS_S_:
	.zero		960


//--------------------- .nv.constant0._Z12global_queueiPiS_S_S_iS_S_ --------------------------
	.section	.nv.constant0._Z12global_queueiPiS_S_S_iS_S_,"a",@progbits
	.sectionflags	@""
	.align	4
.nv.constant0._Z12global_queueiPiS_S_S_iS_S_:
	.zero		960


//--------------------- SYMBOLS --------------------------

	.type		.nv.reservedSmem.offset0,@object
	.size		.nv.reservedSmem.offset0,0x4
	.type		.nv.reservedSmem.cap,@object
	.size		.nv.reservedSmem.cap,0x4
